// auto-generated by cutlass_sweep.gemm — config: {"arch": "sm_100", "cluster_m": 1, "cluster_n": 1, "dtype": "mxfp4", "dtype_b": "mxfp4", "layout": "nt", "stages": 0, "tile_k": 128, "tile_m": 128, "tile_n": 64}
#include "cutlass/cutlass.h"
#include "cutlass/gemm/collective/collective_builder.hpp"
#include "cutlass/gemm/device/gemm_universal_adapter.h"
#include "cutlass/gemm/kernel/gemm_universal.hpp"
#include "cutlass/epilogue/collective/collective_builder.hpp"

using ElemA = cutlass::mx_float4_t<cutlass::float_e2m1_t>;
using ElemB = cutlass::mx_float4_t<cutlass::float_e2m1_t>;
using ElemCD = cutlass::bfloat16_t;
using Acc  = float;
using TileShape    = cute::Shape<cute::_128, cute::_64, cute::_128>;
using ClusterShape = cute::Shape<cute::_1, cute::_1, cute::_1>;

using CollectiveEpilogue = typename cutlass::epilogue::collective::CollectiveBuilder<
    cutlass::arch::Sm100, cutlass::arch::OpClassTensorOp,
    TileShape, ClusterShape,
    cutlass::epilogue::collective::EpilogueTileAuto,
    Acc, Acc,
    ElemCD, cutlass::layout::RowMajor, 128 / cutlass::sizeof_bits<ElemCD>::value,
    ElemCD, cutlass::layout::RowMajor, 128 / cutlass::sizeof_bits<ElemCD>::value,
    cutlass::epilogue::collective::EpilogueScheduleAuto
  >::CollectiveOp;

using CollectiveMainloop = typename cutlass::gemm::collective::CollectiveBuilder<
    cutlass::arch::Sm100, cutlass::arch::OpClassBlockScaledTensorOp,
    ElemA, cutlass::layout::RowMajor, 32,
    ElemB, cutlass::layout::ColumnMajor, 32,
    Acc,
    TileShape, ClusterShape,
    cutlass::gemm::collective::StageCountAutoCarveout<static_cast<int>(sizeof(typename CollectiveEpilogue::SharedStorage))>,
    cutlass::gemm::collective::KernelScheduleAuto
  >::CollectiveOp;

using GemmKernel = cutlass::gemm::kernel::GemmUniversal<
    cute::Shape<int,int,int,int>,
    CollectiveMainloop,
    CollectiveEpilogue
>;
using Gemm = cutlass::gemm::device::GemmUniversalAdapter<GemmKernel>;

// Force the device kernel symbol into the cubin without needing a host main.
auto* _anchor = &cutlass::device_kernel<GemmKernel>;


// ===== COMPILED SASS (sm_100a) =====

	.target	sm_100a

	.elftype	@"ET_EXEC"


//--------------------- .note.nv.tkinfo           --------------------------
	.section	.note.nv.tkinfo,"",@"SHT_NOTE"
	.sectionflags	@"SHF_NOTE_NV_TKINFO"
	.tkinfo
        /*0018*/ 	.word	0x00000002
        /*0030*/ 	.string	""
        /*0030*/ 	.string	"ptxas"
        /*0030*/ 	.string	"Cuda compilation tools, release 13.0, V13.0.88"
        /*0030*/ 	.string	"Build cuda_13.0.r13.0/compiler.36424714_0"
        /*0030*/ 	.string	"-arch sm_100a -m 64 "



//--------------------- .note.nv.cuinfo           --------------------------
	.section	.note.nv.cuinfo,"",@"SHT_NOTE"
	.sectionflags	@"SHF_NOTE_NV_CUINFO"
        /*0018*/ 	.short	0x0002
        /*001a*/ 	.short	0x0064
        /*001c*/ 	.short	0x0082
	.zero		2


//--------------------- .nv.info                  --------------------------
	.section	.nv.info,"",@"SHT_CUDA_INFO"
	.align	4


	//----- nvinfo : EIATTR_REGCOUNT
	.align		4
        /*0000*/ 	.byte	0x04, 0x2f
        /*0002*/ 	.short	(.L_19 - .L_18)
	.align		4
.L_18:
        /*0004*/ 	.word	index@(_ZN7cutlass13device_kernelINS_4gemm6kernel13GemmUniversalIN4cute5tupleIJiiiiEEENS1_10collective13CollectiveMmaINS1_46MainloopSm100TmaUmmaWarpSpecializedBlockScaledILi15ELi2ELi2ENS5_IJNS4_1CILi1EEESB_SB_EEEEENS5_IJNSA_ILi128EEENSA_ILi64EEESE_EEENS5_IJNS_12float_e2m1_tENS_13float_ue8m0_tEEEENS5_IJNS5_IJlSB_lEEENS4_6LayoutINS5_IJNS5_IJNS5_IJNSA_ILi32EEENSA_ILi4EEEEEEiEEESP_NS5_IJSB_iEEEEEENS5_IJNS5_IJNS5_IJNSA_ILi16EEESN_EEEiEEENS5_IJNS5_IJNSA_ILi0EEESB_EEENSA_ILi512EEEEEENS5_IJSV_iEEEEEEEEEEESJ_S12_NS4_8TiledMMAINS4_8MMA_AtomIJNS4_17SM100_MMA_MXF4_SSISH_SH_fSI_Li128ELi64ELi32ELNS4_4UMMA5MajorE0ELS17_0ELNS16_7ScaleInE0ELS18_0EEEEEENSL_ISC_NS5_IJSV_SV_SV_EEEEENS5_IJNS4_10UnderscoreES1D_S1D_EEEEENS5_IJNS4_13SM90_TMA_LOADES1G_EEENS5_IJNS4_14ComposedLayoutINS4_7SwizzleILi2ELi4ELi3EEENS4_18smem_ptr_flag_bitsILi4EEENSL_INS5_IJNSA_ILi8EEESE_EEENS5_IJSE_SB_EEEEEEENSL_INS5_IJNS5_IJNS5_IJSO_SB_EEENS5_IJSM_NSA_ILi2EEEEEEEEESB_NS5_IJS1T_SB_EEEEEENS5_IJNS5_IJNS5_IJST_SX_EEESW_EEESV_NS5_IJS1T_SX_EEEEEEEEEEEvNS4_8identityES1H_S23_vS24_EENS_8epilogue10collective18CollectiveEpilogueINS26_23Sm100TmaWarpSpecializedILi3ELi2ELi32ELb1ELb0EEEJSG_NS5_IJNSL_ISE_SB_EENSL_ISM_SB_EEEEENS_10bfloat16_tESK_S2E_SK_NS26_6fusion15FusionCallbacksIS2A_NS2F_17LinearCombinationIS2E_fS2E_fLNS_15FloatRoundStyleE2EEESG_S2D_JEEENS4_5SM1004TMEM4LOAD26SM100_TMEM_LOAD_32dp32b32xES1G_NS1I_IS1K_NS1L_ILi16EEENSL_INS5_IJS1N_SM_EEENS5_IJSM_SB_EEEEEEENS4_39AutoVectorizingCopyWithAssumedAlignmentILi128EEENS4_14SM90_TMA_STOREES2T_S2V_S2V_EEEvvEEEEvNT_6ParamsE)
        /*0008*/ 	.word	0x0000006f


	//----- nvinfo : EIATTR_FRAME_SIZE
	.align		4
.L_19:
        /*000c*/ 	.byte	0x04, 0x11
        /*000e*/ 	.short	(.L_21 - .L_20)
	.align		4
.L_20:
        /*0010*/ 	.word	index@($__internal_2_$__cuda_sm10x_tcgen05_guardrail_trap_unallocated_columns_being_dealloced)
        /*0014*/ 	.word	0x00000000


	//----- nvinfo : EIATTR_FRAME_SIZE
	.align		4
.L_21:
        /*0018*/ 	.byte	0x04, 0x11
        /*001a*/ 	.short	(.L_23 - .L_22)
	.align		4
.L_22:
        /*001c*/ 	.word	index@($__internal_1_$__cuda_sm10x_tcgen05_guardrail_trap_phase_invalid_during_alloc)
        /*0020*/ 	.word	0x00000000


	//----- nvinfo : EIATTR_FRAME_SIZE
	.align		4
.L_23:
        /*0024*/ 	.byte	0x04, 0x11
        /*0026*/ 	.short	(.L_25 - .L_24)
	.align		4
.L_24:
        /*0028*/ 	.word	index@($__internal_0_$__cuda_sm10x_tcgen05_guardrail_trap_col_being_dealloced_not_returned_by_alloc)
        /*002c*/ 	.word	0x00000000


	//----- nvinfo : EIATTR_FRAME_SIZE
	.align		4
.L_25:
        /*0030*/ 	.byte	0x04, 0x11
        /*0032*/ 	.short	(.L_27 - .L_26)
	.align		4
.L_26:
        /*0034*/ 	.word	index@(_ZN7cutlass13device_kernelINS_4gemm6kernel13GemmUniversalIN4cute5tupleIJiiiiEEENS1_10collective13CollectiveMmaINS1_46MainloopSm100TmaUmmaWarpSpecializedBlockScaledILi15ELi2ELi2ENS5_IJNS4_1CILi1EEESB_SB_EEEEENS5_IJNSA_ILi128EEENSA_ILi64EEESE_EEENS5_IJNS_12float_e2m1_tENS_13float_ue8m0_tEEEENS5_IJNS5_IJlSB_lEEENS4_6LayoutINS5_IJNS5_IJNS5_IJNSA_ILi32EEENSA_ILi4EEEEEEiEEESP_NS5_IJSB_iEEEEEENS5_IJNS5_IJNS5_IJNSA_ILi16EEESN_EEEiEEENS5_IJNS5_IJNSA_ILi0EEESB_EEENSA_ILi512EEEEEENS5_IJSV_iEEEEEEEEEEESJ_S12_NS4_8TiledMMAINS4_8MMA_AtomIJNS4_17SM100_MMA_MXF4_SSISH_SH_fSI_Li128ELi64ELi32ELNS4_4UMMA5MajorE0ELS17_0ELNS16_7ScaleInE0ELS18_0EEEEEENSL_ISC_NS5_IJSV_SV_SV_EEEEENS5_IJNS4_10UnderscoreES1D_S1D_EEEEENS5_IJNS4_13SM90_TMA_LOADES1G_EEENS5_IJNS4_14ComposedLayoutINS4_7SwizzleILi2ELi4ELi3EEENS4_18smem_ptr_flag_bitsILi4EEENSL_INS5_IJNSA_ILi8EEESE_EEENS5_IJSE_SB_EEEEEEENSL_INS5_IJNS5_IJNS5_IJSO_SB_EEENS5_IJSM_NSA_ILi2EEEEEEEEESB_NS5_IJS1T_SB_EEEEEENS5_IJNS5_IJNS5_IJST_SX_EEESW_EEESV_NS5_IJS1T_SX_EEEEEEEEEEEvNS4_8identityES1H_S23_vS24_EENS_8epilogue10collective18CollectiveEpilogueINS26_23Sm100TmaWarpSpecializedILi3ELi2ELi32ELb1ELb0EEEJSG_NS5_IJNSL_ISE_SB_EENSL_ISM_SB_EEEEENS_10bfloat16_tESK_S2E_SK_NS26_6fusion15FusionCallbacksIS2A_NS2F_17LinearCombinationIS2E_fS2E_fLNS_15FloatRoundStyleE2EEESG_S2D_JEEENS4_5SM1004TMEM4LOAD26SM100_TMEM_LOAD_32dp32b32xES1G_NS1I_IS1K_NS1L_ILi16EEENSL_INS5_IJS1N_SM_EEENS5_IJSM_SB_EEEEEEENS4_39AutoVectorizingCopyWithAssumedAlignmentILi128EEENS4_14SM90_TMA_STOREES2T_S2V_S2V_EEEvvEEEEvNT_6ParamsE)
        /*0038*/ 	.word	0x00000000


	//----- nvinfo : EIATTR_MIN_STACK_SIZE
	.align		4
.L_27:
        /*003c*/ 	.byte	0x04, 0x12
        /*003e*/ 	.short	(.L_29 - .L_28)
	.align		4
.L_28:
        /*0040*/ 	.word	index@(_ZN7cutlass13device_kernelINS_4gemm6kernel13GemmUniversalIN4cute5tupleIJiiiiEEENS1_10collective13CollectiveMmaINS1_46MainloopSm100TmaUmmaWarpSpecializedBlockScaledILi15ELi2ELi2ENS5_IJNS4_1CILi1EEESB_SB_EEEEENS5_IJNSA_ILi128EEENSA_ILi64EEESE_EEENS5_IJNS_12float_e2m1_tENS_13float_ue8m0_tEEEENS5_IJNS5_IJlSB_lEEENS4_6LayoutINS5_IJNS5_IJNS5_IJNSA_ILi32EEENSA_ILi4EEEEEEiEEESP_NS5_IJSB_iEEEEEENS5_IJNS5_IJNS5_IJNSA_ILi16EEESN_EEEiEEENS5_IJNS5_IJNSA_ILi0EEESB_EEENSA_ILi512EEEEEENS5_IJSV_iEEEEEEEEEEESJ_S12_NS4_8TiledMMAINS4_8MMA_AtomIJNS4_17SM100_MMA_MXF4_SSISH_SH_fSI_Li128ELi64ELi32ELNS4_4UMMA5MajorE0ELS17_0ELNS16_7ScaleInE0ELS18_0EEEEEENSL_ISC_NS5_IJSV_SV_SV_EEEEENS5_IJNS4_10UnderscoreES1D_S1D_EEEEENS5_IJNS4_13SM90_TMA_LOADES1G_EEENS5_IJNS4_14ComposedLayoutINS4_7SwizzleILi2ELi4ELi3EEENS4_18smem_ptr_flag_bitsILi4EEENSL_INS5_IJNSA_ILi8EEESE_EEENS5_IJSE_SB_EEEEEEENSL_INS5_IJNS5_IJNS5_IJSO_SB_EEENS5_IJSM_NSA_ILi2EEEEEEEEESB_NS5_IJS1T_SB_EEEEEENS5_IJNS5_IJNS5_IJST_SX_EEESW_EEESV_NS5_IJS1T_SX_EEEEEEEEEEEvNS4_8identityES1H_S23_vS24_EENS_8epilogue10collective18CollectiveEpilogueINS26_23Sm100TmaWarpSpecializedILi3ELi2ELi32ELb1ELb0EEEJSG_NS5_IJNSL_ISE_SB_EENSL_ISM_SB_EEEEENS_10bfloat16_tESK_S2E_SK_NS26_6fusion15FusionCallbacksIS2A_NS2F_17LinearCombinationIS2E_fS2E_fLNS_15FloatRoundStyleE2EEESG_S2D_JEEENS4_5SM1004TMEM4LOAD26SM100_TMEM_LOAD_32dp32b32xES1G_NS1I_IS1K_NS1L_ILi16EEENSL_INS5_IJS1N_SM_EEENS5_IJSM_SB_EEEEEEENS4_39AutoVectorizingCopyWithAssumedAlignmentILi128EEENS4_14SM90_TMA_STOREES2T_S2V_S2V_EEEvvEEEEvNT_6ParamsE)
        /*0044*/ 	.word	0x00000000
.L_29:


//--------------------- .nv.compat                --------------------------
	.section	.nv.compat,"",@"SHT_CUDA_COMPAT_INFO"
	.align	4
        /*0000*/ 	.byte	0x02, 0x09, 0x01, 0x00, 0x02, 0x02, 0x02, 0x00, 0x02, 0x05, 0x05, 0x00, 0x03, 0x07, 0x01, 0x01
        /*0010*/ 	.byte	0x02, 0x03, 0x01, 0x00, 0x02, 0x06, 0x01, 0x00, 0x04, 0x0b, 0x08, 0x00, 0x09, 0x00, 0x00, 0x00
        /*0020*/ 	.byte	0x00, 0x00, 0x00, 0x00


//--------------------- .nv.info._ZN7cutlass13device_kernelINS_4gemm6kernel13GemmUniversalIN4cute5tupleIJiiiiEEENS1_10collective13CollectiveMmaINS1_46MainloopSm100TmaUmmaWarpSpecializedBlockScaledILi15ELi2ELi2ENS5_IJNS4_1CILi1EEESB_SB_EEEEENS5_IJNSA_ILi128EEENSA_ILi64EEESE_EEENS5_IJNS_12float_e2m1_tENS_13float_ue8m0_tEEEENS5_IJNS5_IJlSB_lEEENS4_6LayoutINS5_IJNS5_IJNS5_IJNSA_ILi32EEENSA_ILi4EEEEEEiEEESP_NS5_IJSB_iEEEEEENS5_IJNS5_IJNS5_IJNSA_ILi16EEESN_EEEiEEENS5_IJNS5_IJNSA_ILi0EEESB_EEENSA_ILi512EEEEEENS5_IJSV_iEEEEEEEEEEESJ_S12_NS4_8TiledMMAINS4_8MMA_AtomIJNS4_17SM100_MMA_MXF4_SSISH_SH_fSI_Li128ELi64ELi32ELNS4_4UMMA5MajorE0ELS17_0ELNS16_7ScaleInE0ELS18_0EEEEEENSL_ISC_NS5_IJSV_SV_SV_EEEEENS5_IJNS4_10UnderscoreES1D_S1D_EEEEENS5_IJNS4_13SM90_TMA_LOADES1G_EEENS5_IJNS4_14ComposedLayoutINS4_7SwizzleILi2ELi4ELi3EEENS4_18smem_ptr_flag_bitsILi4EEENSL_INS5_IJNSA_ILi8EEESE_EEENS5_IJSE_SB_EEEEEEENSL_INS5_IJNS5_IJNS5_IJSO_SB_EEENS5_IJSM_NSA_ILi2EEEEEEEEESB_NS5_IJS1T_SB_EEEEEENS5_IJNS5_IJNS5_IJST_SX_EEESW_EEESV_NS5_IJS1T_SX_EEEEEEEEEEEvNS4_8identityES1H_S23_vS24_EENS_8epilogue10collective18CollectiveEpilogueINS26_23Sm100TmaWarpSpecializedILi3ELi2ELi32ELb1ELb0EEEJSG_NS5_IJNSL_ISE_SB_EENSL_ISM_SB_EEEEENS_10bfloat16_tESK_S2E_SK_NS26_6fusion15FusionCallbacksIS2A_NS2F_17LinearCombinationIS2E_fS2E_fLNS_15FloatRoundStyleE2EEESG_S2D_JEEENS4_5SM1004TMEM4LOAD26SM100_TMEM_LOAD_32dp32b32xES1G_NS1I_IS1K_NS1L_ILi16EEENSL_INS5_IJS1N_SM_EEENS5_IJSM_SB_EEEEEEENS4_39AutoVectorizingCopyWithAssumedAlignmentILi128EEENS4_14SM90_TMA_STOREES2T_S2V_S2V_EEEvvEEEEvNT_6ParamsE --------------------------
	.section	.nv.info._ZN7cutlass13device_kernelINS_4gemm6kernel13GemmUniversalIN4cute5tupleIJiiiiEEENS1_10collective13CollectiveMmaINS1_46MainloopSm100TmaUmmaWarpSpecializedBlockScaledILi15ELi2ELi2ENS5_IJNS4_1CILi1EEESB_SB_EEEEENS5_IJNSA_ILi128EEENSA_ILi64EEESE_EEENS5_IJNS_12float_e2m1_tENS_13float_ue8m0_tEEEENS5_IJNS5_IJlSB_lEEENS4_6LayoutINS5_IJNS5_IJNS5_IJNSA_ILi32EEENSA_ILi4EEEEEEiEEESP_NS5_IJSB_iEEEEEENS5_IJNS5_IJNS5_IJNSA_ILi16EEESN_EEEiEEENS5_IJNS5_IJNSA_ILi0EEESB_EEENSA_ILi512EEEEEENS5_IJSV_iEEEEEEEEEEESJ_S12_NS4_8TiledMMAINS4_8MMA_AtomIJNS4_17SM100_MMA_MXF4_SSISH_SH_fSI_Li128ELi64ELi32ELNS4_4UMMA5MajorE0ELS17_0ELNS16_7ScaleInE0ELS18_0EEEEEENSL_ISC_NS5_IJSV_SV_SV_EEEEENS5_IJNS4_10UnderscoreES1D_S1D_EEEEENS5_IJNS4_13SM90_TMA_LOADES1G_EEENS5_IJNS4_14ComposedLayoutINS4_7SwizzleILi2ELi4ELi3EEENS4_18smem_ptr_flag_bitsILi4EEENSL_INS5_IJNSA_ILi8EEESE_EEENS5_IJSE_SB_EEEEEEENSL_INS5_IJNS5_IJNS5_IJSO_SB_EEENS5_IJSM_NSA_ILi2EEEEEEEEESB_NS5_IJS1T_SB_EEEEEENS5_IJNS5_IJNS5_IJST_SX_EEESW_EEESV_NS5_IJS1T_SX_EEEEEEEEEEEvNS4_8identityES1H_S23_vS24_EENS_8epilogue10collective18CollectiveEpilogueINS26_23Sm100TmaWarpSpecializedILi3ELi2ELi32ELb1ELb0EEEJSG_NS5_IJNSL_ISE_SB_EENSL_ISM_SB_EEEEENS_10bfloat16_tESK_S2E_SK_NS26_6fusion15FusionCallbacksIS2A_NS2F_17LinearCombinationIS2E_fS2E_fLNS_15FloatRoundStyleE2EEESG_S2D_JEEENS4_5SM1004TMEM4LOAD26SM100_TMEM_LOAD_32dp32b32xES1G_NS1I_IS1K_NS1L_ILi16EEENSL_INS5_IJS1N_SM_EEENS5_IJSM_SB_EEEEEEENS4_39AutoVectorizingCopyWithAssumedAlignmentILi128EEENS4_14SM90_TMA_STOREES2T_S2V_S2V_EEEvvEEEEvNT_6ParamsE,"",@"SHT_CUDA_INFO"
	.sectionflags	@""
	.align	4


	//----- nvinfo : EIATTR_CUDA_API_VERSION
	.align		4
        /*0000*/ 	.byte	0x04, 0x37
        /*0002*/ 	.short	(.L_31 - .L_30)
.L_30:
        /*0004*/ 	.word	0x00000082


	//----- nvinfo : EIATTR_KPARAM_INFO
	.align		4
.L_31:
        /*0008*/ 	.byte	0x04, 0x17
        /*000a*/ 	.short	(.L_33 - .L_32)
.L_32:
        /*000c*/ 	.word	0x00000000
        /*0010*/ 	.short	0x0000
        /*0012*/ 	.short	0x0000
        /*0014*/ 	.byte	0x00, 0xf0, 0x01, 0x30


	//----- nvinfo : EIATTR_AT_ENTRY_FRAGMENTS
	.align		4
.L_33:
        /*0018*/ 	.byte	0x04, 0x4f
        /*001a*/ 	.short	(.L_35 - .L_34)


	//   ....[0]....
.L_34:
        /*001c*/ 	.word	0x00000006


	//----- nvinfo : EIATTR_RESERVED_SMEM_USED
	.align		4
.L_35:
        /*0020*/ 	.byte	0x01, 0x41
	.zero		2


	//----- nvinfo : EIATTR_SPARSE_MMA_MASK
	.align		4
        /*0024*/ 	.byte	0x03, 0x50
        /*0026*/ 	.short	0x0000


	//----- nvinfo : EIATTR_TCGEN05_1CTA_USED
	.align		4
        /*0028*/ 	.byte	0x01, 0x51
	.zero		2


	//----- nvinfo : EIATTR_MAXREG_COUNT
	.align		4
        /*002c*/ 	.byte	0x03, 0x1b
        /*002e*/ 	.short	0x00ff


	//----- nvinfo : EIATTR_NUM_BARRIERS
	.align		4
        /*0030*/ 	.byte	0x02, 0x4c
        /*0032*/ 	.byte	0x07
	.zero		1


	//----- nvinfo : EIATTR_EXTERNS
	.align		4
        /*0034*/ 	.byte	0x04, 0x0f
        /*0036*/ 	.short	(.L_37 - .L_36)


	//   ....[0]....
	.align		4
.L_36:
        /*0038*/ 	.word	index@(__assertfail)


	//----- nvinfo : EIATTR_MERCURY_ISA_VERSION
	.align		4
.L_37:
        /*003c*/ 	.byte	0x03, 0x5f
        /*003e*/ 	.short	0x0101


	//----- nvinfo : EIATTR_INT_WARP_WIDE_INSTR_OFFSETS
	.align		4
        /*0040*/ 	.byte	0x04, 0x31
        /*0042*/ 	.short	(.L_39 - .L_38)


	//   ....[0]....
.L_38:
        /*0044*/ 	.word	0x00002250


	//   ....[1]....
        /*0048*/ 	.word	0x00004790


	//   ....[2]....
        /*004c*/ 	.word	0x000047c0


	//   ....[3]....
        /*0050*/ 	.word	0x00004810


	//   ....[4]....
        /*0054*/ 	.word	0x000050e0


	//   ....[5]....
        /*0058*/ 	.word	0x00005150


	//   ....[6]....
        /*005c*/ 	.word	0x000053d0


	//   ....[7]....
        /*0060*/ 	.word	0x00005520


	//----- nvinfo : EIATTR_COOP_GROUP_MASK_REGIDS
	.align		4
.L_39:
        /*0064*/ 	.byte	0x04, 0x29
        /*0066*/ 	.short	(.L_41 - .L_40)


	//   ....[0]....
.L_40:
        /*0068*/ 	.word	0xffffffff


	//   ....[1]....
        /*006c*/ 	.word	0xffffffff


	//   ....[2]....
        /*0070*/ 	.word	0xffffffff


	//   ....[3]....
        /*0074*/ 	.word	0xffffffff


	//   ....[4]....
        /*0078*/ 	.word	0xffffffff


	//   ....[5]....
        /*007c*/ 	.word	0xffffffff


	//   ....[6]....
        /*0080*/ 	.word	0xffffffff


	//   ....[7]....
        /*0084*/ 	.word	0xffffffff


	//   ....[8]....
        /*0088*/ 	.word	0xffffffff


	//   ....[9]....
        /*008c*/ 	.word	0xffffffff


	//   ....[10]....
        /*0090*/ 	.word	0xffffffff


	//   ....[11]....
        /*0094*/ 	.word	0xffffffff


	//   ....[12]....
        /*0098*/ 	.word	0xffffffff


	//----- nvinfo : EIATTR_COOP_GROUP_INSTR_OFFSETS
	.align		4
.L_41:
        /*009c*/ 	.byte	0x04, 0x28
        /*009e*/ 	.short	(.L_43 - .L_42)


	//   ....[0]....
.L_42:
        /*00a0*/ 	.word	0x00000090


	//   ....[1]....
        /*00a4*/ 	.word	0x00000530


	//   ....[2]....
        /*00a8*/ 	.word	0x00000830


	//   ....[3]....
        /*00ac*/ 	.word	0x000009b0


	//   ....[4]....
        /*00b0*/ 	.word	0x00000ab0


	//   ....[5]....
        /*00b4*/ 	.word	0x00000c20


	//   ....[6]....
        /*00b8*/ 	.word	0x00000d80


	//   ....[7]....
        /*00bc*/ 	.word	0x00002130


	//   ....[8]....
        /*00c0*/ 	.word	0x00003550


	//   ....[9]....
        /*00c4*/ 	.word	0x00003760


	//   ....[10]....
        /*00c8*/ 	.word	0x00003790


	//   ....[11]....
        /*00cc*/ 	.word	0x00004680


	//   ....[12]....
        /*00d0*/ 	.word	0x000048b0


	//----- nvinfo : EIATTR_VRC_CTA_INIT_COUNT
	.align		4
.L_43:
        /*00d4*/ 	.byte	0x02, 0x4a
        /*00d6*/ 	.byte	0x80
	.zero		1


	//----- nvinfo : EIATTR_SYSCALL_OFFSETS
	.align		4
        /*00d8*/ 	.byte	0x04, 0x46
        /*00da*/ 	.short	(.L_45 - .L_44)


	//   ....[0]....
.L_44:
        /*00dc*/ 	.word	0x000060b0


	//   ....[1]....
        /*00e0*/ 	.word	0x000061a0


	//   ....[2]....
        /*00e4*/ 	.word	0x000069e0


	//   ....[3]....
        /*00e8*/ 	.word	0x00007690


	//----- nvinfo : EIATTR_MBARRIER_INSTR_OFFSETS
	.align		4
.L_45:
        /*00ec*/ 	.byte	0x04, 0x39
        /*00ee*/ 	.short	(.L_47 - .L_46)


	//   ....[0]....
.L_46:
        /*00f0*/ 	.word	0x00000630
        /*00f4*/ 	.word	0x000000ff
        /*00f8*/ 	.word	0x00000000
        /*00fc*/ 	.short	0x0100
        /*00fe*/ 	.byte	0x05
	.zero		1


	//   ....[1]....
        /*0100*/ 	.word	0x00000640
        /*0104*/ 	.word	0x000000ff
        /*0108*/ 	.word	0x00000078
        /*010c*/ 	.short	0x0100
        /*010e*/ 	.byte	0x05
	.zero		1


	//   ....[2]....
        /*0110*/ 	.word	0x00000650
        /*0114*/ 	.word	0x000000ff
        /*0118*/ 	.word	0x00000008
        /*011c*/ 	.short	0x0100
        /*011e*/ 	.byte	0x05
	.zero		1


	//   ....[3]....
        /*0120*/ 	.word	0x00000660
        /*0124*/ 	.word	0x000000ff
        /*0128*/ 	.word	0x00000080
        /*012c*/ 	.short	0x0100
        /*012e*/ 	.byte	0x05
	.zero		1


	//   ....[4]....
        /*0130*/ 	.word	0x00000670
        /*0134*/ 	.word	0x000000ff
        /*0138*/ 	.word	0x00000010
        /*013c*/ 	.short	0x0100
        /*013e*/ 	.byte	0x05
	.zero		1


	//   ....[5]....
        /*0140*/ 	.word	0x00000680
        /*0144*/ 	.word	0x000000ff
        /*0148*/ 	.word	0x00000088
        /*014c*/ 	.short	0x0100
        /*014e*/ 	.byte	0x05
	.zero		1


	//   ....[6]....
        /*0150*/ 	.word	0x00000690
        /*0154*/ 	.word	0x000000ff
        /*0158*/ 	.word	0x00000018
        /*015c*/ 	.short	0x0100
        /*015e*/ 	.byte	0x05
	.zero		1


	//   ....[7]....
        /*0160*/ 	.word	0x000006a0
        /*0164*/ 	.word	0x000000ff
        /*0168*/ 	.word	0x00000090
        /*016c*/ 	.short	0x0100
        /*016e*/ 	.byte	0x05
	.zero		1


	//   ....[8]....
        /*0170*/ 	.word	0x000006b0
        /*0174*/ 	.word	0x000000ff
        /*0178*/ 	.word	0x00000020
        /*017c*/ 	.short	0x0100
        /*017e*/ 	.byte	0x05
	.zero		1


	//   ....[9]....
        /*0180*/ 	.word	0x000006c0
        /*0184*/ 	.word	0x000000ff
        /*0188*/ 	.word	0x00000098
        /*018c*/ 	.short	0x0100
        /*018e*/ 	.byte	0x05
	.zero		1


	//   ....[10]....
        /*0190*/ 	.word	0x000006d0
        /*0194*/ 	.word	0x000000ff
        /*0198*/ 	.word	0x00000028
        /*019c*/ 	.short	0x0100
        /*019e*/ 	.byte	0x05
	.zero		1


	//   ....[11]....
        /*01a0*/ 	.word	0x000006e0
        /*01a4*/ 	.word	0x000000ff
        /*01a8*/ 	.word	0x000000a0
        /*01ac*/ 	.short	0x0100
        /*01ae*/ 	.byte	0x05
	.zero		1


	//   ....[12]....
        /*01b0*/ 	.word	0x000006f0
        /*01b4*/ 	.word	0x000000ff
        /*01b8*/ 	.word	0x00000030
        /*01bc*/ 	.short	0x0100
        /*01be*/ 	.byte	0x05
	.zero		1


	//   ....[13]....
        /*01c0*/ 	.word	0x00000700
        /*01c4*/ 	.word	0x000000ff
        /*01c8*/ 	.word	0x000000a8
        /*01cc*/ 	.short	0x0100
        /*01ce*/ 	.byte	0x05
	.zero		1


	//   ....[14]....
        /*01d0*/ 	.word	0x00000710
        /*01d4*/ 	.word	0x000000ff
        /*01d8*/ 	.word	0x00000038
        /*01dc*/ 	.short	0x0100
        /*01de*/ 	.byte	0x05
	.zero		1


	//   ....[15]....
        /*01e0*/ 	.word	0x00000720
        /*01e4*/ 	.word	0x000000ff
        /*01e8*/ 	.word	0x000000b0
        /*01ec*/ 	.short	0x0100
        /*01ee*/ 	.byte	0x05
	.zero		1


	//   ....[16]....
        /*01f0*/ 	.word	0x00000730
        /*01f4*/ 	.word	0x000000ff
        /*01f8*/ 	.word	0x00000040
        /*01fc*/ 	.short	0x0100
        /*01fe*/ 	.byte	0x05
	.zero		1


	//   ....[17]....
        /*0200*/ 	.word	0x00000740
        /*0204*/ 	.word	0x000000ff
        /*0208*/ 	.word	0x000000b8
        /*020c*/ 	.short	0x0100
        /*020e*/ 	.byte	0x05
	.zero		1


	//   ....[18]....
        /*0210*/ 	.word	0x00000750
        /*0214*/ 	.word	0x000000ff
        /*0218*/ 	.word	0x00000048
        /*021c*/ 	.short	0x0100
        /*021e*/ 	.byte	0x05
	.zero		1


	//   ....[19]....
        /*0220*/ 	.word	0x00000760
        /*0224*/ 	.word	0x000000ff
        /*0228*/ 	.word	0x000000c0
        /*022c*/ 	.short	0x0100
        /*022e*/ 	.byte	0x05
	.zero		1


	//   ....[20]....
        /*0230*/ 	.word	0x00000770
        /*0234*/ 	.word	0x000000ff
        /*0238*/ 	.word	0x00000050
        /*023c*/ 	.short	0x0100
        /*023e*/ 	.byte	0x05
	.zero		1


	//   ....[21]....
        /*0240*/ 	.word	0x00000780
        /*0244*/ 	.word	0x000000ff
        /*0248*/ 	.word	0x000000c8
        /*024c*/ 	.short	0x0100
        /*024e*/ 	.byte	0x05
	.zero		1


	//   ....[22]....
        /*0250*/ 	.word	0x00000790
        /*0254*/ 	.word	0x000000ff
        /*0258*/ 	.word	0x00000058
        /*025c*/ 	.short	0x0100
        /*025e*/ 	.byte	0x05
	.zero		1


	//   ....[23]....
        /*0260*/ 	.word	0x000007a0
        /*0264*/ 	.word	0x000000ff
        /*0268*/ 	.word	0x000000d0
        /*026c*/ 	.short	0x0100
        /*026e*/ 	.byte	0x05
	.zero		1


	//   ....[24]....
        /*0270*/ 	.word	0x000007b0
        /*0274*/ 	.word	0x000000ff
        /*0278*/ 	.word	0x00000060
        /*027c*/ 	.short	0x0100
        /*027e*/ 	.byte	0x05
	.zero		1


	//   ....[25]....
        /*0280*/ 	.word	0x000007c0
        /*0284*/ 	.word	0x000000ff
        /*0288*/ 	.word	0x000000d8
        /*028c*/ 	.short	0x0100
        /*028e*/ 	.byte	0x05
	.zero		1


	//   ....[26]....
        /*0290*/ 	.word	0x000007d0
        /*0294*/ 	.word	0x000000ff
        /*0298*/ 	.word	0x00000068
        /*029c*/ 	.short	0x0100
        /*029e*/ 	.byte	0x05
	.zero		1


	//   ....[27]....
        /*02a0*/ 	.word	0x000007e0
        /*02a4*/ 	.word	0x000000ff
        /*02a8*/ 	.word	0x000000e0
        /*02ac*/ 	.short	0x0100
        /*02ae*/ 	.byte	0x05
	.zero		1


	//   ....[28]....
        /*02b0*/ 	.word	0x000007f0
        /*02b4*/ 	.word	0x000000ff
        /*02b8*/ 	.word	0x00000070
        /*02bc*/ 	.short	0x0100
        /*02be*/ 	.byte	0x05
	.zero		1


	//   ....[29]....
        /*02c0*/ 	.word	0x00000800
        /*02c4*/ 	.word	0x000000ff
        /*02c8*/ 	.word	0x000000e8
        /*02cc*/ 	.short	0x0100
        /*02ce*/ 	.byte	0x05
	.zero		1


	//   ....[30]....
        /*02d0*/ 	.word	0x00000940
        /*02d4*/ 	.word	0x000000ff
        /*02d8*/ 	.word	0x000000f0
        /*02dc*/ 	.short	0x0100
        /*02de*/ 	.byte	0x07
	.zero		1


	//   ....[31]....
        /*02e0*/ 	.word	0x00000950
        /*02e4*/ 	.word	0x000000ff
        /*02e8*/ 	.word	0x00000108
        /*02ec*/ 	.short	0x0100
        /*02ee*/ 	.byte	0x07
	.zero		1


	//   ....[32]....
        /*02f0*/ 	.word	0x00000960
        /*02f4*/ 	.word	0x000000ff
        /*02f8*/ 	.word	0x000000f8
        /*02fc*/ 	.short	0x0100
        /*02fe*/ 	.byte	0x07
	.zero		1


	//   ....[33]....
        /*0300*/ 	.word	0x00000970
        /*0304*/ 	.word	0x000000ff
        /*0308*/ 	.word	0x00000110
        /*030c*/ 	.short	0x0100
        /*030e*/ 	.byte	0x07
	.zero		1


	//   ....[34]....
        /*0310*/ 	.word	0x00000980
        /*0314*/ 	.word	0x000000ff
        /*0318*/ 	.word	0x00000100
        /*031c*/ 	.short	0x0100
        /*031e*/ 	.byte	0x07
	.zero		1


	//   ....[35]....
        /*0320*/ 	.word	0x00000990
        /*0324*/ 	.word	0x000000ff
        /*0328*/ 	.word	0x00000118
        /*032c*/ 	.short	0x0100
        /*032e*/ 	.byte	0x07
	.zero		1


	//   ....[36]....
        /*0330*/ 	.word	0x00000a80
        /*0334*/ 	.word	0x000000ff
        /*0338*/ 	.word	0x00000120
        /*033c*/ 	.short	0x0100
        /*033e*/ 	.byte	0x05
	.zero		1


	//   ....[37]....
        /*0340*/ 	.word	0x00000a90
        /*0344*/ 	.word	0x000000ff
        /*0348*/ 	.word	0x00000128
        /*034c*/ 	.short	0x0100
        /*034e*/ 	.byte	0x05
	.zero		1


	//   ....[38]....
        /*0350*/ 	.word	0x00000bd0
        /*0354*/ 	.word	0x000000ff
        /*0358*/ 	.word	0x00000130
        /*035c*/ 	.short	0x0100
        /*035e*/ 	.byte	0x05
	.zero		1


	//   ....[39]....
        /*0360*/ 	.word	0x00000be0
        /*0364*/ 	.word	0x000000ff
        /*0368*/ 	.word	0x00000140
        /*036c*/ 	.short	0x0100
        /*036e*/ 	.byte	0x05
	.zero		1


	//   ....[40]....
        /*0370*/ 	.word	0x00000bf0
        /*0374*/ 	.word	0x000000ff
        /*0378*/ 	.word	0x00000138
        /*037c*/ 	.short	0x0100
        /*037e*/ 	.byte	0x05
	.zero		1


	//   ....[41]....
        /*0380*/ 	.word	0x00000c00
        /*0384*/ 	.word	0x000000ff
        /*0388*/ 	.word	0x00000148
        /*038c*/ 	.short	0x0100
        /*038e*/ 	.byte	0x05
	.zero		1


	//   ....[42]....
        /*0390*/ 	.word	0x00000d30
        /*0394*/ 	.word	0x000000ff
        /*0398*/ 	.word	0x00000150
        /*039c*/ 	.short	0x0100
        /*039e*/ 	.byte	0x07
	.zero		1


	//   ....[43]....
        /*03a0*/ 	.word	0x00000d40
        /*03a4*/ 	.word	0x000000ff
        /*03a8*/ 	.word	0x00000160
        /*03ac*/ 	.short	0x0100
        /*03ae*/ 	.byte	0x07
	.zero		1


	//   ....[44]....
        /*03b0*/ 	.word	0x00000d50
        /*03b4*/ 	.word	0x000000ff
        /*03b8*/ 	.word	0x00000158
        /*03bc*/ 	.short	0x0100
        /*03be*/ 	.byte	0x07
	.zero		1


	//   ....[45]....
        /*03c0*/ 	.word	0x00000d60
        /*03c4*/ 	.word	0x000000ff
        /*03c8*/ 	.word	0x00000168
        /*03cc*/ 	.short	0x0100
        /*03ce*/ 	.byte	0x07
	.zero		1


	//   ....[46]....
        /*03d0*/ 	.word	0x00000e60
        /*03d4*/ 	.word	0x000000ff
        /*03d8*/ 	.word	0x00000170
        /*03dc*/ 	.short	0x0100
        /*03de*/ 	.byte	0x05
	.zero		1


	//   ....[47]....
        /*03e0*/ 	.word	0x00000e70
        /*03e4*/ 	.word	0x000000ff
        /*03e8*/ 	.word	0x00000180
        /*03ec*/ 	.short	0x0100
        /*03ee*/ 	.byte	0x05
	.zero		1


	//   ....[48]....
        /*03f0*/ 	.word	0x00000e80
        /*03f4*/ 	.word	0x000000ff
        /*03f8*/ 	.word	0x00000178
        /*03fc*/ 	.short	0x0100
        /*03fe*/ 	.byte	0x05
	.zero		1


	//   ....[49]....
        /*0400*/ 	.word	0x00000e90
        /*0404*/ 	.word	0x000000ff
        /*0408*/ 	.word	0x00000188
        /*040c*/ 	.short	0x0100
        /*040e*/ 	.byte	0x05
	.zero		1


	//   ....[50]....
        /*0410*/ 	.word	0x00001780
        /*0414*/ 	.word	0x00000002
        /*0418*/ 	.word	0x00000180
        /*041c*/ 	.short	0x010a
        /*041e*/ 	.byte	0xff
	.zero		1


	//   ....[51]....
        /*0420*/ 	.word	0x000017b0
        /*0424*/ 	.word	0x00000002
        /*0428*/ 	.word	0x00000170
        /*042c*/ 	.short	0x0101
        /*042e*/ 	.byte	0xff
	.zero		1


	//   ....[52]....
        /*0430*/ 	.word	0x00001880
        /*0434*/ 	.word	0x000000ff
        /*0438*/ 	.word	0x00000078
        /*043c*/ 	.short	0x010a
        /*043e*/ 	.byte	0x08
	.zero		1


	//   ....[53]....
        /*0440*/ 	.word	0x00001940
        /*0444*/ 	.word	0x000000ff
        /*0448*/ 	.word	0x00000078
        /*044c*/ 	.short	0x010a
        /*044e*/ 	.byte	0x29
	.zero		1


	//   ....[54]....
        /*0450*/ 	.word	0x00001a40
        /*0454*/ 	.word	0x000000ff
        /*0458*/ 	.word	0x00000078
        /*045c*/ 	.short	0x010a
        /*045e*/ 	.byte	0x08
	.zero		1


	//   ....[55]....
        /*0460*/ 	.word	0x00001cf0
        /*0464*/ 	.word	0x000000ff
        /*0468*/ 	.word	0x00000128
        /*046c*/ 	.short	0x0101
        /*046e*/ 	.byte	0x04
	.zero		1


	//   ....[56]....
        /*0470*/ 	.word	0x00001d10
        /*0474*/ 	.word	0x000000ff
        /*0478*/ 	.word	0x00000078
        /*047c*/ 	.short	0x010a
        /*047e*/ 	.byte	0x08
	.zero		1


	//   ....[57]....
        /*0480*/ 	.word	0x00001d90
        /*0484*/ 	.word	0x000000ff
        /*0488*/ 	.word	0x00000078
        /*048c*/ 	.short	0x010a
        /*048e*/ 	.byte	0x29
	.zero		1


	//   ....[58]....
        /*0490*/ 	.word	0x00001e90
        /*0494*/ 	.word	0x000000ff
        /*0498*/ 	.word	0x00000078
        /*049c*/ 	.short	0x010a
        /*049e*/ 	.byte	0x08
	.zero		1


	//   ....[59]....
        /*04a0*/ 	.word	0x00002160
        /*04a4*/ 	.word	0x00000002
        /*04a8*/ 	.word	0x00000130
        /*04ac*/ 	.short	0x010a
        /*04ae*/ 	.byte	0xff
	.zero		1


	//   ....[60]....
        /*04b0*/ 	.word	0x00002220
        /*04b4*/ 	.word	0x00000002
        /*04b8*/ 	.word	0x00000000
        /*04bc*/ 	.short	0x0101
        /*04be*/ 	.byte	0xff
	.zero		1


	//   ....[61]....
        /*04c0*/ 	.word	0x00002790
        /*04c4*/ 	.word	0x000000ff
        /*04c8*/ 	.word	0x00000000
        /*04cc*/ 	.short	0x010a
        /*04ce*/ 	.byte	0x05
	.zero		1


	//   ....[62]....
        /*04d0*/ 	.word	0x00002820
        /*04d4*/ 	.word	0x000000ff
        /*04d8*/ 	.word	0x00000000
        /*04dc*/ 	.short	0x010a
        /*04de*/ 	.byte	0x05
	.zero		1


	//   ....[63]....
        /*04e0*/ 	.word	0x000028b0
        /*04e4*/ 	.word	0x000000ff
        /*04e8*/ 	.word	0x00000000
        /*04ec*/ 	.short	0x010a
        /*04ee*/ 	.byte	0x05
	.zero		1


	//   ....[64]....
        /*04f0*/ 	.word	0x00002940
        /*04f4*/ 	.word	0x000000ff
        /*04f8*/ 	.word	0x00000000
        /*04fc*/ 	.short	0x010a
        /*04fe*/ 	.byte	0x05
	.zero		1


	//   ....[65]....
        /*0500*/ 	.word	0x000029d0
        /*0504*/ 	.word	0x000000ff
        /*0508*/ 	.word	0x00000000
        /*050c*/ 	.short	0x010a
        /*050e*/ 	.byte	0x05
	.zero		1


	//   ....[66]....
        /*0510*/ 	.word	0x00002a60
        /*0514*/ 	.word	0x000000ff
        /*0518*/ 	.word	0x00000000
        /*051c*/ 	.short	0x010a
        /*051e*/ 	.byte	0x05
	.zero		1


	//   ....[67]....
        /*0520*/ 	.word	0x00002af0
        /*0524*/ 	.word	0x000000ff
        /*0528*/ 	.word	0x00000000
        /*052c*/ 	.short	0x010a
        /*052e*/ 	.byte	0x05
	.zero		1


	//   ....[68]....
        /*0530*/ 	.word	0x00002b80
        /*0534*/ 	.word	0x000000ff
        /*0538*/ 	.word	0x00000000
        /*053c*/ 	.short	0x010a
        /*053e*/ 	.byte	0x05
	.zero		1


	//   ....[69]....
        /*0540*/ 	.word	0x00002c10
        /*0544*/ 	.word	0x000000ff
        /*0548*/ 	.word	0x00000000
        /*054c*/ 	.short	0x010a
        /*054e*/ 	.byte	0x05
	.zero		1


	//   ....[70]....
        /*0550*/ 	.word	0x00002ca0
        /*0554*/ 	.word	0x000000ff
        /*0558*/ 	.word	0x00000000
        /*055c*/ 	.short	0x010a
        /*055e*/ 	.byte	0x05
	.zero		1


	//   ....[71]....
        /*0560*/ 	.word	0x00002d30
        /*0564*/ 	.word	0x000000ff
        /*0568*/ 	.word	0x00000000
        /*056c*/ 	.short	0x010a
        /*056e*/ 	.byte	0x05
	.zero		1


	//   ....[72]....
        /*0570*/ 	.word	0x00002dc0
        /*0574*/ 	.word	0x000000ff
        /*0578*/ 	.word	0x00000000
        /*057c*/ 	.short	0x010a
        /*057e*/ 	.byte	0x05
	.zero		1


	//   ....[73]....
        /*0580*/ 	.word	0x00002e50
        /*0584*/ 	.word	0x000000ff
        /*0588*/ 	.word	0x00000000
        /*058c*/ 	.short	0x010a
        /*058e*/ 	.byte	0x05
	.zero		1


	//   ....[74]....
        /*0590*/ 	.word	0x00002ee0
        /*0594*/ 	.word	0x000000ff
        /*0598*/ 	.word	0x00000000
        /*059c*/ 	.short	0x010a
        /*059e*/ 	.byte	0x05
	.zero		1


	//   ....[75]....
        /*05a0*/ 	.word	0x00002f80
        /*05a4*/ 	.word	0x00000000
        /*05a8*/ 	.word	0x00000000
        /*05ac*/ 	.short	0x010a
        /*05ae*/ 	.byte	0xff
	.zero		1


	//   ....[76]....
        /*05b0*/ 	.word	0x000030a0
        /*05b4*/ 	.word	0x00000000
        /*05b8*/ 	.word	0x00000170
        /*05bc*/ 	.short	0x010a
        /*05be*/ 	.byte	0xff
	.zero		1


	//   ....[77]....
        /*05c0*/ 	.word	0x00003110
        /*05c4*/ 	.word	0x00000000
        /*05c8*/ 	.word	0x00000000
        /*05cc*/ 	.short	0x0101
        /*05ce*/ 	.byte	0xff
	.zero		1


	//   ....[78]....
        /*05d0*/ 	.word	0x00003130
        /*05d4*/ 	.word	0x000000ff
        /*05d8*/ 	.word	0x00000140
        /*05dc*/ 	.short	0x010a
        /*05de*/ 	.byte	0x05
	.zero		1


	//   ....[79]....
        /*05e0*/ 	.word	0x00003250
        /*05e4*/ 	.word	0x00000000
        /*05e8*/ 	.word	0x00000130
        /*05ec*/ 	.short	0x010a
        /*05ee*/ 	.byte	0xff
	.zero		1


	//   ....[80]....
        /*05f0*/ 	.word	0x00003350
        /*05f4*/ 	.word	0x00000000
        /*05f8*/ 	.word	0x00000000
        /*05fc*/ 	.short	0x0101
        /*05fe*/ 	.byte	0xff
	.zero		1


	//   ....[81]....
        /*0600*/ 	.word	0x000033e0
        /*0604*/ 	.word	0x000000ff
        /*0608*/ 	.word	0x00000140
        /*060c*/ 	.short	0x0106
        /*060e*/ 	.byte	0x05
	.zero		1


	//   ....[82]....
        /*0610*/ 	.word	0x00003400
        /*0614*/ 	.word	0x000000ff
        /*0618*/ 	.word	0x00000140
        /*061c*/ 	.short	0x010a
        /*061e*/ 	.byte	0x05
	.zero		1


	//   ....[83]....
        /*0620*/ 	.word	0x00003490
        /*0624*/ 	.word	0x000000ff
        /*0628*/ 	.word	0x00000140
        /*062c*/ 	.short	0x0106
        /*062e*/ 	.byte	0x04
	.zero		1


	//   ....[84]....
        /*0630*/ 	.word	0x000034d0
        /*0634*/ 	.word	0x00000000
        /*0638*/ 	.word	0x00000140
        /*063c*/ 	.short	0x010a
        /*063e*/ 	.byte	0xff
	.zero		1


	//   ....[85]....
        /*0640*/ 	.word	0x00003ab0
        /*0644*/ 	.word	0x00000002
        /*0648*/ 	.word	0x00000130
        /*064c*/ 	.short	0x010a
        /*064e*/ 	.byte	0xff
	.zero		1


	//   ....[86]....
        /*0650*/ 	.word	0x00003b70
        /*0654*/ 	.word	0x00000002
        /*0658*/ 	.word	0x00000000
        /*065c*/ 	.short	0x0101
        /*065e*/ 	.byte	0xff
	.zero		1


	//   ....[87]....
        /*0660*/ 	.word	0x00004040
        /*0664*/ 	.word	0x000000ff
        /*0668*/ 	.word	0x00000000
        /*066c*/ 	.short	0x010a
        /*066e*/ 	.byte	0x05
	.zero		1


	//   ....[88]....
        /*0670*/ 	.word	0x00004050
        /*0674*/ 	.word	0x000000ff
        /*0678*/ 	.word	0x00000160
        /*067c*/ 	.short	0x010a
        /*067e*/ 	.byte	0x0c
	.zero		1


	//   ....[89]....
        /*0680*/ 	.word	0x00004220
        /*0684*/ 	.word	0x000000ff
        /*0688*/ 	.word	0x00000000
        /*068c*/ 	.short	0x010a
        /*068e*/ 	.byte	0x0b
	.zero		1


	//   ....[90]....
        /*0690*/ 	.word	0x00004350
        /*0694*/ 	.word	0x000000ff
        /*0698*/ 	.word	0x00000000
        /*069c*/ 	.short	0x010a
        /*069e*/ 	.byte	0x20
	.zero		1


	//   ....[91]....
        /*06a0*/ 	.word	0x000045d0
        /*06a4*/ 	.word	0x000000ff
        /*06a8*/ 	.word	0x00000000
        /*06ac*/ 	.short	0x010a
        /*06ae*/ 	.byte	0x05
	.zero		1


	//   ....[92]....
        /*06b0*/ 	.word	0x00004660
        /*06b4*/ 	.word	0x000000ff
        /*06b8*/ 	.word	0x00000000
        /*06bc*/ 	.short	0x010a
        /*06be*/ 	.byte	0x06
	.zero		1


	//   ....[93]....
        /*06c0*/ 	.word	0x00004a90
        /*06c4*/ 	.word	0x00000000
        /*06c8*/ 	.word	0x00000130
        /*06cc*/ 	.short	0x010a
        /*06ce*/ 	.byte	0xff
	.zero		1


	//   ....[94]....
        /*06d0*/ 	.word	0x00004b50
        /*06d4*/ 	.word	0x00000000
        /*06d8*/ 	.word	0x00000000
        /*06dc*/ 	.short	0x0101
        /*06de*/ 	.byte	0xff
	.zero		1


	//   ....[95]....
        /*06e0*/ 	.word	0x00004e70
        /*06e4*/ 	.word	0x000000ff
        /*06e8*/ 	.word	0x00000128
        /*06ec*/ 	.short	0x010a
        /*06ee*/ 	.byte	0x07
	.zero		1


	//   ....[96]....
        /*06f0*/ 	.word	0x00005080
        /*06f4*/ 	.word	0x000000ff
        /*06f8*/ 	.word	0x00000108
        /*06fc*/ 	.short	0x010a
        /*06fe*/ 	.byte	0x0f
	.zero		1


	//   ....[97]....
        /*0700*/ 	.word	0x00005290
        /*0704*/ 	.word	0x000000ff
        /*0708*/ 	.word	0x000000f0
        /*070c*/ 	.short	0x010b
        /*070e*/ 	.byte	0x0f
	.zero		1


	//   ....[98]....
        /*0710*/ 	.word	0x000052d0
        /*0714*/ 	.word	0x000000ff
        /*0718*/ 	.word	0x00000000
        /*071c*/ 	.short	0x0101
        /*071e*/ 	.byte	0x10
	.zero		1


	//   ....[99]....
        /*0720*/ 	.word	0x00005310
        /*0724*/ 	.word	0x000000ff
        /*0728*/ 	.word	0x00000108
        /*072c*/ 	.short	0x010a
        /*072e*/ 	.byte	0x0d
	.zero		1


	//   ....[100]....
        /*0730*/ 	.word	0x00005570
        /*0734*/ 	.word	0x000000ff
        /*0738*/ 	.word	0x000000f0
        /*073c*/ 	.short	0x010b
        /*073e*/ 	.byte	0x0d
	.zero		1


	//   ....[101]....
        /*0740*/ 	.word	0x000055b0
        /*0744*/ 	.word	0x000000ff
        /*0748*/ 	.word	0x00000000
        /*074c*/ 	.short	0x0101
        /*074e*/ 	.byte	0x0f
	.zero		1


	//   ....[102]....
        /*0750*/ 	.word	0x00005620
        /*0754*/ 	.word	0x000000ff
        /*0758*/ 	.word	0x00000000
        /*075c*/ 	.short	0x010a
        /*075e*/ 	.byte	0x04
	.zero		1


	//   ....[103]....
        /*0760*/ 	.word	0x000056b0
        /*0764*/ 	.word	0x000000ff
        /*0768*/ 	.word	0x00000000
        /*076c*/ 	.short	0x010a
        /*076e*/ 	.byte	0x04
	.zero		1


	//   ....[104]....
        /*0770*/ 	.word	0x00005750
        /*0774*/ 	.word	0x00000000
        /*0778*/ 	.word	0x00000000
        /*077c*/ 	.short	0x010a
        /*077e*/ 	.byte	0xff
	.zero		1


	//   ....[105]....
        /*0780*/ 	.word	0x00005a90
        /*0784*/ 	.word	0x00000000
        /*0788*/ 	.word	0x00000130
        /*078c*/ 	.short	0x010a
        /*078e*/ 	.byte	0xff
	.zero		1


	//   ....[106]....
        /*0790*/ 	.word	0x00005ba0
        /*0794*/ 	.word	0x00000000
        /*0798*/ 	.word	0x00000000
        /*079c*/ 	.short	0x0101
        /*079e*/ 	.byte	0xff
	.zero		1


	//   ....[107]....
        /*07a0*/ 	.word	0x00006630
        /*07a4*/ 	.word	0x00000000
        /*07a8*/ 	.word	0x000000f0
        /*07ac*/ 	.short	0x010a
        /*07ae*/ 	.byte	0xff
	.zero		1


	//   ....[108]....
        /*07b0*/ 	.word	0x000066a0
        /*07b4*/ 	.word	0x00000049
        /*07b8*/ 	.word	0x00000150
        /*07bc*/ 	.short	0x010a
        /*07be*/ 	.byte	0xff
	.zero		1


	//   ....[109]....
        /*07c0*/ 	.word	0x00006790
        /*07c4*/ 	.word	0x00000000
        /*07c8*/ 	.word	0x000000f0
        /*07cc*/ 	.short	0x010a
        /*07ce*/ 	.byte	0xff
	.zero		1


	//   ....[110]....
        /*07d0*/ 	.word	0x000068c0
        /*07d4*/ 	.word	0x00000049
        /*07d8*/ 	.word	0x00000150
        /*07dc*/ 	.short	0x010a
        /*07de*/ 	.byte	0xff
	.zero		1


	//   ....[111]....
        /*07e0*/ 	.word	0x000073d0
        /*07e4*/ 	.word	0x00000000
        /*07e8*/ 	.word	0x00000000
        /*07ec*/ 	.short	0x0101
        /*07ee*/ 	.byte	0xff
	.zero		1


	//   ....[112]....
        /*07f0*/ 	.word	0x000073e0
        /*07f4*/ 	.word	0x00000002
        /*07f8*/ 	.word	0x000000f0
        /*07fc*/ 	.short	0x010a
        /*07fe*/ 	.byte	0xff
	.zero		1


	//   ....[113]....
        /*0800*/ 	.word	0x000074b0
        /*0804*/ 	.word	0x00000002
        /*0808*/ 	.word	0x000000f0
        /*080c*/ 	.short	0x010a
        /*080e*/ 	.byte	0xff
	.zero		1


	//   ....[114]....
        /*0810*/ 	.word	0x00007820
        /*0814*/ 	.word	0x000000ff
        /*0818*/ 	.word	0x00000000
        /*081c*/ 	.short	0x0101
        /*081e*/ 	.byte	0x05
	.zero		1


	//   ....[115]....
        /*0820*/ 	.word	0x00008150
        /*0824*/ 	.word	0x00000000
        /*0828*/ 	.word	0x00000000
        /*082c*/ 	.short	0x0101
        /*082e*/ 	.byte	0xff
	.zero		1


	//   ....[116]....
        /*0830*/ 	.word	0x000083d0
        /*0834*/ 	.word	0x000000ff
        /*0838*/ 	.word	0x00000000
        /*083c*/ 	.short	0x0101
        /*083e*/ 	.byte	0x04
	.zero		1


	//   ....[117]....
        /*0840*/ 	.word	0x000083f0
        /*0844*/ 	.word	0x00000002
        /*0848*/ 	.word	0x00000180
        /*084c*/ 	.short	0x010a
        /*084e*/ 	.byte	0xff
	.zero		1


	//   ....[118]....
        /*0850*/ 	.word	0x00008450
        /*0854*/ 	.word	0x00000002
        /*0858*/ 	.word	0x00000078
        /*085c*/ 	.short	0x010a
        /*085e*/ 	.byte	0xff
	.zero		1


	//   ....[119]....
        /*0860*/ 	.word	0x000084b0
        /*0864*/ 	.word	0x00000002
        /*0868*/ 	.word	0x00000078
        /*086c*/ 	.short	0x010a
        /*086e*/ 	.byte	0xff
	.zero		1


	//   ....[120]....
        /*0870*/ 	.word	0x00008500
        /*0874*/ 	.word	0x00000002
        /*0878*/ 	.word	0x00000130
        /*087c*/ 	.short	0x010a
        /*087e*/ 	.byte	0xff
	.zero		1


	//   ....[121]....
        /*0880*/ 	.word	0x00008560
        /*0884*/ 	.word	0x00000000
        /*0888*/ 	.word	0x00000000
        /*088c*/ 	.short	0x010a
        /*088e*/ 	.byte	0xff
	.zero		1


	//   ....[122]....
        /*0890*/ 	.word	0x000085c0
        /*0894*/ 	.word	0x00000000
        /*0898*/ 	.word	0x00000000
        /*089c*/ 	.short	0x010a
        /*089e*/ 	.byte	0xff
	.zero		1


	//   ....[123]....
        /*08a0*/ 	.word	0x00008620
        /*08a4*/ 	.word	0x00000000
        /*08a8*/ 	.word	0x00000000
        /*08ac*/ 	.short	0x010a
        /*08ae*/ 	.byte	0xff
	.zero		1


	//   ....[124]....
        /*08b0*/ 	.word	0x00008680
        /*08b4*/ 	.word	0x00000000
        /*08b8*/ 	.word	0x00000000
        /*08bc*/ 	.short	0x010a
        /*08be*/ 	.byte	0xff
	.zero		1


	//   ....[125]....
        /*08c0*/ 	.word	0x000086e0
        /*08c4*/ 	.word	0x00000000
        /*08c8*/ 	.word	0x00000000
        /*08cc*/ 	.short	0x010a
        /*08ce*/ 	.byte	0xff
	.zero		1


	//   ....[126]....
        /*08d0*/ 	.word	0x00008740
        /*08d4*/ 	.word	0x00000000
        /*08d8*/ 	.word	0x00000000
        /*08dc*/ 	.short	0x010a
        /*08de*/ 	.byte	0xff
	.zero		1


	//   ....[127]....
        /*08e0*/ 	.word	0x000087a0
        /*08e4*/ 	.word	0x00000000
        /*08e8*/ 	.word	0x00000000
        /*08ec*/ 	.short	0x010a
        /*08ee*/ 	.byte	0xff
	.zero		1


	//   ....[128]....
        /*08f0*/ 	.word	0x00008800
        /*08f4*/ 	.word	0x00000000
        /*08f8*/ 	.word	0x00000000
        /*08fc*/ 	.short	0x010a
        /*08fe*/ 	.byte	0xff
	.zero		1


	//   ....[129]....
        /*0900*/ 	.word	0x00008860
        /*0904*/ 	.word	0x00000000
        /*0908*/ 	.word	0x00000000
        /*090c*/ 	.short	0x010a
        /*090e*/ 	.byte	0xff
	.zero		1


	//   ....[130]....
        /*0910*/ 	.word	0x000088c0
        /*0914*/ 	.word	0x00000000
        /*0918*/ 	.word	0x00000000
        /*091c*/ 	.short	0x010a
        /*091e*/ 	.byte	0xff
	.zero		1


	//   ....[131]....
        /*0920*/ 	.word	0x00008920
        /*0924*/ 	.word	0x00000000
        /*0928*/ 	.word	0x00000000
        /*092c*/ 	.short	0x010a
        /*092e*/ 	.byte	0xff
	.zero		1


	//   ....[132]....
        /*0930*/ 	.word	0x00008980
        /*0934*/ 	.word	0x00000000
        /*0938*/ 	.word	0x00000000
        /*093c*/ 	.short	0x010a
        /*093e*/ 	.byte	0xff
	.zero		1


	//   ....[133]....
        /*0940*/ 	.word	0x000089e0
        /*0944*/ 	.word	0x00000000
        /*0948*/ 	.word	0x00000000
        /*094c*/ 	.short	0x010a
        /*094e*/ 	.byte	0xff
	.zero		1


	//   ....[134]....
        /*0950*/ 	.word	0x00008a40
        /*0954*/ 	.word	0x00000000
        /*0958*/ 	.word	0x00000000
        /*095c*/ 	.short	0x010a
        /*095e*/ 	.byte	0xff
	.zero		1


	//   ....[135]....
        /*0960*/ 	.word	0x00008a90
        /*0964*/ 	.word	0x00000000
        /*0968*/ 	.word	0x00000170
        /*096c*/ 	.short	0x010a
        /*096e*/ 	.byte	0xff
	.zero		1


	//   ....[136]....
        /*0970*/ 	.word	0x00008af0
        /*0974*/ 	.word	0x00000000
        /*0978*/ 	.word	0x00000140
        /*097c*/ 	.short	0x010a
        /*097e*/ 	.byte	0xff
	.zero		1


	//   ....[137]....
        /*0980*/ 	.word	0x00008b40
        /*0984*/ 	.word	0x00000000
        /*0988*/ 	.word	0x00000130
        /*098c*/ 	.short	0x010a
        /*098e*/ 	.byte	0xff
	.zero		1


	//   ....[138]....
        /*0990*/ 	.word	0x00008ba0
        /*0994*/ 	.word	0x00000000
        /*0998*/ 	.word	0x00000140
        /*099c*/ 	.short	0x010a
        /*099e*/ 	.byte	0xff
	.zero		1


	//   ....[139]....
        /*09a0*/ 	.word	0x00008bf0
        /*09a4*/ 	.word	0x00000002
        /*09a8*/ 	.word	0x00000130
        /*09ac*/ 	.short	0x010a
        /*09ae*/ 	.byte	0xff
	.zero		1


	//   ....[140]....
        /*09b0*/ 	.word	0x00008c50
        /*09b4*/ 	.word	0x00000003
        /*09b8*/ 	.word	0x00000160
        /*09bc*/ 	.short	0x010a
        /*09be*/ 	.byte	0xff
	.zero		1


	//   ....[141]....
        /*09c0*/ 	.word	0x00008cb0
        /*09c4*/ 	.word	0x00000002
        /*09c8*/ 	.word	0x00000000
        /*09cc*/ 	.short	0x010a
        /*09ce*/ 	.byte	0xff
	.zero		1


	//   ....[142]....
        /*09d0*/ 	.word	0x00008d10
        /*09d4*/ 	.word	0x00000000
        /*09d8*/ 	.word	0x00000000
        /*09dc*/ 	.short	0x010a
        /*09de*/ 	.byte	0xff
	.zero		1


	//   ....[143]....
        /*09e0*/ 	.word	0x00008d70
        /*09e4*/ 	.word	0x00000000
        /*09e8*/ 	.word	0x00000000
        /*09ec*/ 	.short	0x010a
        /*09ee*/ 	.byte	0xff
	.zero		1


	//   ....[144]....
        /*09f0*/ 	.word	0x00008dc0
        /*09f4*/ 	.word	0x00000000
        /*09f8*/ 	.word	0x00000130
        /*09fc*/ 	.short	0x010a
        /*09fe*/ 	.byte	0xff
	.zero		1


	//   ....[145]....
        /*0a00*/ 	.word	0x00008e20
        /*0a04*/ 	.word	0x00000000
        /*0a08*/ 	.word	0x00000128
        /*0a0c*/ 	.short	0x010a
        /*0a0e*/ 	.byte	0xff
	.zero		1


	//   ....[146]....
        /*0a10*/ 	.word	0x00008e80
        /*0a14*/ 	.word	0x00000000
        /*0a18*/ 	.word	0x00000108
        /*0a1c*/ 	.short	0x010a
        /*0a1e*/ 	.byte	0xff
	.zero		1


	//   ....[147]....
        /*0a20*/ 	.word	0x00008ee0
        /*0a24*/ 	.word	0x00000000
        /*0a28*/ 	.word	0x00000108
        /*0a2c*/ 	.short	0x010a
        /*0a2e*/ 	.byte	0xff
	.zero		1


	//   ....[148]....
        /*0a30*/ 	.word	0x00008f40
        /*0a34*/ 	.word	0x00000000
        /*0a38*/ 	.word	0x00000000
        /*0a3c*/ 	.short	0x010a
        /*0a3e*/ 	.byte	0xff
	.zero		1


	//   ....[149]....
        /*0a40*/ 	.word	0x00008fa0
        /*0a44*/ 	.word	0x00000000
        /*0a48*/ 	.word	0x00000000
        /*0a4c*/ 	.short	0x010a
        /*0a4e*/ 	.byte	0xff
	.zero		1


	//   ....[150]....
        /*0a50*/ 	.word	0x00008ff0
        /*0a54*/ 	.word	0x00000000
        /*0a58*/ 	.word	0x00000130
        /*0a5c*/ 	.short	0x010a
        /*0a5e*/ 	.byte	0xff
	.zero		1


	//   ....[151]....
        /*0a60*/ 	.word	0x00009040
        /*0a64*/ 	.word	0x00000000
        /*0a68*/ 	.word	0x000000f0
        /*0a6c*/ 	.short	0x010a
        /*0a6e*/ 	.byte	0xff
	.zero		1


	//   ....[152]....
        /*0a70*/ 	.word	0x00009090
        /*0a74*/ 	.word	0x00000049
        /*0a78*/ 	.word	0x00000150
        /*0a7c*/ 	.short	0x010a
        /*0a7e*/ 	.byte	0xff
	.zero		1


	//   ....[153]....
        /*0a80*/ 	.word	0x000090e0
        /*0a84*/ 	.word	0x00000002
        /*0a88*/ 	.word	0x000000f0
        /*0a8c*/ 	.short	0x010a
        /*0a8e*/ 	.byte	0xff
	.zero		1


	//----- nvinfo : EIATTR_NUM_MBARRIERS
	.align		4
.L_47:
        /*0a90*/ 	.byte	0x03, 0x38
        /*0a92*/ 	.short	0x0032


	//----- nvinfo : EIATTR_EXIT_INSTR_OFFSETS
	.align		4
        /*0a94*/ 	.byte	0x04, 0x1c
        /*0a96*/ 	.short	(.L_49 - .L_48)


	//   ....[0]....
.L_48:
        /*0a98*/ 	.word	0x00002fb0


	//   ....[1]....
        /*0a9c*/ 	.word	0x000034a0


	//   ....[2]....
        /*0aa0*/ 	.word	0x00003500


	//   ....[3]....
        /*0aa4*/ 	.word	0x000048c0


	//   ....[4]....
        /*0aa8*/ 	.word	0x00005780


	//   ....[5]....
        /*0aac*/ 	.word	0x000057c0


	//   ....[6]....
        /*0ab0*/ 	.word	0x000082c0


	//   ....[7]....
        /*0ab4*/ 	.word	0x00008340


	//   ....[8]....
        /*0ab8*/ 	.word	0x00008370


	//   ....[9]....
        /*0abc*/ 	.word	0x000083e0


	//----- nvinfo : EIATTR_MAX_THREADS
	.align		4
.L_49:
        /*0ac0*/ 	.byte	0x04, 0x05
        /*0ac2*/ 	.short	(.L_51 - .L_50)
.L_50:
        /*0ac4*/ 	.word	0x00000100
        /*0ac8*/ 	.word	0x00000001
        /*0acc*/ 	.word	0x00000001


	//----- nvinfo : EIATTR_CRS_STACK_SIZE
	.align		4
.L_51:
        /*0ad0*/ 	.byte	0x04, 0x1e
        /*0ad2*/ 	.short	(.L_53 - .L_52)
.L_52:
        /*0ad4*/ 	.word	0x00000000


	//----- nvinfo : EIATTR_CBANK_PARAM_SIZE
	.align		4
.L_53:
        /*0ad8*/ 	.byte	0x03, 0x19
        /*0ada*/ 	.short	0x0c00


	//----- nvinfo : EIATTR_PARAM_CBANK
	.align		4
        /*0adc*/ 	.byte	0x04, 0x0a
        /*0ade*/ 	.short	(.L_55 - .L_54)
	.align		4
.L_54:
        /*0ae0*/ 	.word	index@(.nv.constant0._ZN7cutlass13device_kernelINS_4gemm6kernel13GemmUniversalIN4cute5tupleIJiiiiEEENS1_10collective13CollectiveMmaINS1_46MainloopSm100TmaUmmaWarpSpecializedBlockScaledILi15ELi2ELi2ENS5_IJNS4_1CILi1EEESB_SB_EEEEENS5_IJNSA_ILi128EEENSA_ILi64EEESE_EEENS5_IJNS_12float_e2m1_tENS_13float_ue8m0_tEEEENS5_IJNS5_IJlSB_lEEENS4_6LayoutINS5_IJNS5_IJNS5_IJNSA_ILi32EEENSA_ILi4EEEEEEiEEESP_NS5_IJSB_iEEEEEENS5_IJNS5_IJNS5_IJNSA_ILi16EEESN_EEEiEEENS5_IJNS5_IJNSA_ILi0EEESB_EEENSA_ILi512EEEEEENS5_IJSV_iEEEEEEEEEEESJ_S12_NS4_8TiledMMAINS4_8MMA_AtomIJNS4_17SM100_MMA_MXF4_SSISH_SH_fSI_Li128ELi64ELi32ELNS4_4UMMA5MajorE0ELS17_0ELNS16_7ScaleInE0ELS18_0EEEEEENSL_ISC_NS5_IJSV_SV_SV_EEEEENS5_IJNS4_10UnderscoreES1D_S1D_EEEEENS5_IJNS4_13SM90_TMA_LOADES1G_EEENS5_IJNS4_14ComposedLayoutINS4_7SwizzleILi2ELi4ELi3EEENS4_18smem_ptr_flag_bitsILi4EEENSL_INS5_IJNSA_ILi8EEESE_EEENS5_IJSE_SB_EEEEEEENSL_INS5_IJNS5_IJNS5_IJSO_SB_EEENS5_IJSM_NSA_ILi2EEEEEEEEESB_NS5_IJS1T_SB_EEEEEENS5_IJNS5_IJNS5_IJST_SX_EEESW_EEESV_NS5_IJS1T_SX_EEEEEEEEEEEvNS4_8identityES1H_S23_vS24_EENS_8epilogue10collective18CollectiveEpilogueINS26_23Sm100TmaWarpSpecializedILi3ELi2ELi32ELb1ELb0EEEJSG_NS5_IJNSL_ISE_SB_EENSL_ISM_SB_EEEEENS_10bfloat16_tESK_S2E_SK_NS26_6fusion15FusionCallbacksIS2A_NS2F_17LinearCombinationIS2E_fS2E_fLNS_15FloatRoundStyleE2EEESG_S2D_JEEENS4_5SM1004TMEM4LOAD26SM100_TMEM_LOAD_32dp32b32xES1G_NS1I_IS1K_NS1L_ILi16EEENSL_INS5_IJS1N_SM_EEENS5_IJSM_SB_EEEEEEENS4_39AutoVectorizingCopyWithAssumedAlignmentILi128EEENS4_14SM90_TMA_STOREES2T_S2V_S2V_EEEvvEEEEvNT_6ParamsE)
        /*0ae4*/ 	.short	0x0380
        /*0ae6*/ 	.short	0x0c00


	//----- nvinfo : EIATTR_SW_WAR
	.align		4
.L_55:
        /*0ae8*/ 	.byte	0x04, 0x36
        /*0aea*/ 	.short	(.L_57 - .L_56)
.L_56:
        /*0aec*/ 	.word	0x00000008
.L_57:


//--------------------- .nv.callgraph             --------------------------
	.section	.nv.callgraph,"",@"SHT_CUDA_CALLGRAPH"
	.align	4
	.sectionentsize	8
	.align		4
        /*0000*/ 	.word	0x00000000
	.align		4
        /*0004*/ 	.word	0xffffffff
	.align		4
        /*0008*/ 	.word	index@(_ZN7cutlass13device_kernelINS_4gemm6kernel13GemmUniversalIN4cute5tupleIJiiiiEEENS1_10collective13CollectiveMmaINS1_46MainloopSm100TmaUmmaWarpSpecializedBlockScaledILi15ELi2ELi2ENS5_IJNS4_1CILi1EEESB_SB_EEEEENS5_IJNSA_ILi128EEENSA_ILi64EEESE_EEENS5_IJNS_12float_e2m1_tENS_13float_ue8m0_tEEEENS5_IJNS5_IJlSB_lEEENS4_6LayoutINS5_IJNS5_IJNS5_IJNSA_ILi32EEENSA_ILi4EEEEEEiEEESP_NS5_IJSB_iEEEEEENS5_IJNS5_IJNS5_IJNSA_ILi16EEESN_EEEiEEENS5_IJNS5_IJNSA_ILi0EEESB_EEENSA_ILi512EEEEEENS5_IJSV_iEEEEEEEEEEESJ_S12_NS4_8TiledMMAINS4_8MMA_AtomIJNS4_17SM100_MMA_MXF4_SSISH_SH_fSI_Li128ELi64ELi32ELNS4_4UMMA5MajorE0ELS17_0ELNS16_7ScaleInE0ELS18_0EEEEEENSL_ISC_NS5_IJSV_SV_SV_EEEEENS5_IJNS4_10UnderscoreES1D_S1D_EEEEENS5_IJNS4_13SM90_TMA_LOADES1G_EEENS5_IJNS4_14ComposedLayoutINS4_7SwizzleILi2ELi4ELi3EEENS4_18smem_ptr_flag_bitsILi4EEENSL_INS5_IJNSA_ILi8EEESE_EEENS5_IJSE_SB_EEEEEEENSL_INS5_IJNS5_IJNS5_IJSO_SB_EEENS5_IJSM_NSA_ILi2EEEEEEEEESB_NS5_IJS1T_SB_EEEEEENS5_IJNS5_IJNS5_IJST_SX_EEESW_EEESV_NS5_IJS1T_SX_EEEEEEEEEEEvNS4_8identityES1H_S23_vS24_EENS_8epilogue10collective18CollectiveEpilogueINS26_23Sm100TmaWarpSpecializedILi3ELi2ELi32ELb1ELb0EEEJSG_NS5_IJNSL_ISE_SB_EENSL_ISM_SB_EEEEENS_10bfloat16_tESK_S2E_SK_NS26_6fusion15FusionCallbacksIS2A_NS2F_17LinearCombinationIS2E_fS2E_fLNS_15FloatRoundStyleE2EEESG_S2D_JEEENS4_5SM1004TMEM4LOAD26SM100_TMEM_LOAD_32dp32b32xES1G_NS1I_IS1K_NS1L_ILi16EEENSL_INS5_IJS1N_SM_EEENS5_IJSM_SB_EEEEEEENS4_39AutoVectorizingCopyWithAssumedAlignmentILi128EEENS4_14SM90_TMA_STOREES2T_S2V_S2V_EEEvvEEEEvNT_6ParamsE)
	.align		4
        /*000c*/ 	.word	index@(__assertfail)
	.align		4
        /*0010*/ 	.word	0x00000000
	.align		4
        /*0014*/ 	.word	0xfffffffe
	.align		4
        /*0018*/ 	.word	0x00000000
	.align		4
        /*001c*/ 	.word	0xfffffffd
	.align		4
        /*0020*/ 	.word	0x00000000
	.align		4
        /*0024*/ 	.word	0xfffffffc


//--------------------- .nv.constant4             --------------------------
	.section	.nv.constant4,"a",@progbits
	.align	8
	.align		8
.nv.constant4:
        /*0000*/ 	.dword	__assertfail
	.align		8
        /*0008*/ 	.dword	__unnamed_1
	.align		8
        /*0010*/ 	.dword	__unnamed_2
	.align		8
        /*0018*/ 	.dword	_ZN40_INTERNAL_9c9b5e99_4_k_cu_c2057caf_345544cuda3std3__45__cpo5beginE
	.align		8
        /*0020*/ 	.dword	_ZN40_INTERNAL_9c9b5e99_4_k_cu_c2057caf_345544cuda3std3__45__cpo3endE
	.align		8
        /*0028*/ 	.dword	_ZN40_INTERNAL_9c9b5e99_4_k_cu_c2057caf_345544cuda3std3__45__cpo6cbeginE
	.align		8
        /*0030*/ 	.dword	_ZN40_INTERNAL_9c9b5e99_4_k_cu_c2057caf_345544cuda3std3__45__cpo4cendE
	.align		8
        /*0038*/ 	.dword	_ZN40_INTERNAL_9c9b5e99_4_k_cu_c2057caf_345544cuda3std3__442_GLOBAL__N__9c9b5e99_4_k_cu_c2057caf_345546ignoreE
	.align		8
        /*0040*/ 	.dword	_ZN40_INTERNAL_9c9b5e99_4_k_cu_c2057caf_345544cuda3std3__419piecewise_constructE
	.align		8
        /*0048*/ 	.dword	_ZN40_INTERNAL_9c9b5e99_4_k_cu_c2057caf_345544cuda3std3__48in_placeE
	.align		8
        /*0050*/ 	.dword	_ZN40_INTERNAL_9c9b5e99_4_k_cu_c2057caf_345544cuda3std6ranges3__45__cpo4swapE
	.align		8
        /*0058*/ 	.dword	_ZN40_INTERNAL_9c9b5e99_4_k_cu_c2057caf_345544cuda3std6ranges3__45__cpo9iter_moveE
	.align		8
        /*0060*/ 	.dword	_ZN40_INTERNAL_9c9b5e99_4_k_cu_c2057caf_345544cute7productE
	.align		8
        /*0068*/ 	.dword	_ZN40_INTERNAL_9c9b5e99_4_k_cu_c2057caf_345544cute1_E
	.align		8
        /*0070*/ 	.dword	$str$25
	.align		8
        /*0078*/ 	.dword	$str$26
	.align		8
        /*0080*/ 	.dword	$str$29
	.align		8
        /*0088*/ 	.dword	$str$30


//--------------------- .text._ZN7cutlass13device_kernelINS_4gemm6kernel13GemmUniversalIN4cute5tupleIJiiiiEEENS1_10collective13CollectiveMmaINS1_46MainloopSm100TmaUmmaWarpSpecializedBlockScaledILi15ELi2ELi2ENS5_IJNS4_1CILi1EEESB_SB_EEEEENS5_IJNSA_ILi128EEENSA_ILi64EEESE_EEENS5_IJNS_12float_e2m1_tENS_13float_ue8m0_tEEEENS5_IJNS5_IJlSB_lEEENS4_6LayoutINS5_IJNS5_IJNS5_IJNSA_ILi32EEENSA_ILi4EEEEEEiEEESP_NS5_IJSB_iEEEEEENS5_IJNS5_IJNS5_IJNSA_ILi16EEESN_EEEiEEENS5_IJNS5_IJNSA_ILi0EEESB_EEENSA_ILi512EEEEEENS5_IJSV_iEEEEEEEEEEESJ_S12_NS4_8TiledMMAINS4_8MMA_AtomIJNS4_17SM100_MMA_MXF4_SSISH_SH_fSI_Li128ELi64ELi32ELNS4_4UMMA5MajorE0ELS17_0ELNS16_7ScaleInE0ELS18_0EEEEEENSL_ISC_NS5_IJSV_SV_SV_EEEEENS5_IJNS4_10UnderscoreES1D_S1D_EEEEENS5_IJNS4_13SM90_TMA_LOADES1G_EEENS5_IJNS4_14ComposedLayoutINS4_7SwizzleILi2ELi4ELi3EEENS4_18smem_ptr_flag_bitsILi4EEENSL_INS5_IJNSA_ILi8EEESE_EEENS5_IJSE_SB_EEEEEEENSL_INS5_IJNS5_IJNS5_IJSO_SB_EEENS5_IJSM_NSA_ILi2EEEEEEEEESB_NS5_IJS1T_SB_EEEEEENS5_IJNS5_IJNS5_IJST_SX_EEESW_EEESV_NS5_IJS1T_SX_EEEEEEEEEEEvNS4_8identityES1H_S23_vS24_EENS_8epilogue10collective18CollectiveEpilogueINS26_23Sm100TmaWarpSpecializedILi3ELi2ELi32ELb1ELb0EEEJSG_NS5_IJNSL_ISE_SB_EENSL_ISM_SB_EEEEENS_10bfloat16_tESK_S2E_SK_NS26_6fusion15FusionCallbacksIS2A_NS2F_17LinearCombinationIS2E_fS2E_fLNS_15FloatRoundStyleE2EEESG_S2D_JEEENS4_5SM1004TMEM4LOAD26SM100_TMEM_LOAD_32dp32b32xES1G_NS1I_IS1K_NS1L_ILi16EEENSL_INS5_IJS1N_SM_EEENS5_IJSM_SB_EEEEEEENS4_39AutoVectorizingCopyWithAssumedAlignmentILi128EEENS4_14SM90_TMA_STOREES2T_S2V_S2V_EEEvvEEEEvNT_6ParamsE --------------------------
	.section	.text._ZN7cutlass13device_kernelINS_4gemm6kernel13GemmUniversalIN4cute5tupleIJiiiiEEENS1_10collective13CollectiveMmaINS1_46MainloopSm100TmaUmmaWarpSpecializedBlockScaledILi15ELi2ELi2ENS5_IJNS4_1CILi1EEESB_SB_EEEEENS5_IJNSA_ILi128EEENSA_ILi64EEESE_EEENS5_IJNS_12float_e2m1_tENS_13float_ue8m0_tEEEENS5_IJNS5_IJlSB_lEEENS4_6LayoutINS5_IJNS5_IJNS5_IJNSA_ILi32EEENSA_ILi4EEEEEEiEEESP_NS5_IJSB_iEEEEEENS5_IJNS5_IJNS5_IJNSA_ILi16EEESN_EEEiEEENS5_IJNS5_IJNSA_ILi0EEESB_EEENSA_ILi512EEEEEENS5_IJSV_iEEEEEEEEEEESJ_S12_NS4_8TiledMMAINS4_8MMA_AtomIJNS4_17SM100_MMA_MXF4_SSISH_SH_fSI_Li128ELi64ELi32ELNS4_4UMMA5MajorE0ELS17_0ELNS16_7ScaleInE0ELS18_0EEEEEENSL_ISC_NS5_IJSV_SV_SV_EEEEENS5_IJNS4_10UnderscoreES1D_S1D_EEEEENS5_IJNS4_13SM90_TMA_LOADES1G_EEENS5_IJNS4_14ComposedLayoutINS4_7SwizzleILi2ELi4ELi3EEENS4_18smem_ptr_flag_bitsILi4EEENSL_INS5_IJNSA_ILi8EEESE_EEENS5_IJSE_SB_EEEEEEENSL_INS5_IJNS5_IJNS5_IJSO_SB_EEENS5_IJSM_NSA_ILi2EEEEEEEEESB_NS5_IJS1T_SB_EEEEEENS5_IJNS5_IJNS5_IJST_SX_EEESW_EEESV_NS5_IJS1T_SX_EEEEEEEEEEEvNS4_8identityES1H_S23_vS24_EENS_8epilogue10collective18CollectiveEpilogueINS26_23Sm100TmaWarpSpecializedILi3ELi2ELi32ELb1ELb0EEEJSG_NS5_IJNSL_ISE_SB_EENSL_ISM_SB_EEEEENS_10bfloat16_tESK_S2E_SK_NS26_6fusion15FusionCallbacksIS2A_NS2F_17LinearCombinationIS2E_fS2E_fLNS_15FloatRoundStyleE2EEESG_S2D_JEEENS4_5SM1004TMEM4LOAD26SM100_TMEM_LOAD_32dp32b32xES1G_NS1I_IS1K_NS1L_ILi16EEENSL_INS5_IJS1N_SM_EEENS5_IJSM_SB_EEEEEEENS4_39AutoVectorizingCopyWithAssumedAlignmentILi128EEENS4_14SM90_TMA_STOREES2T_S2V_S2V_EEEvvEEEEvNT_6ParamsE,"ax",@progbits
	.align	128
.text._ZN7cutlass13device_kernelINS_4gemm6kernel13GemmUniversalIN4cute5tupleIJiiiiEEENS1_10collective13CollectiveMmaINS1_46MainloopSm100TmaUmmaWarpSpecializedBlockScaledILi15ELi2ELi2ENS5_IJNS4_1CILi1EEESB_SB_EEEEENS5_IJNSA_ILi128EEENSA_ILi64EEESE_EEENS5_IJNS_12float_e2m1_tENS_13float_ue8m0_tEEEENS5_IJNS5_IJlSB_lEEENS4_6LayoutINS5_IJNS5_IJNS5_IJNSA_ILi32EEENSA_ILi4EEEEEEiEEESP_NS5_IJSB_iEEEEEENS5_IJNS5_IJNS5_IJNSA_ILi16EEESN_EEEiEEENS5_IJNS5_IJNSA_ILi0EEESB_EEENSA_ILi512EEEEEENS5_IJSV_iEEEEEEEEEEESJ_S12_NS4_8TiledMMAINS4_8MMA_AtomIJNS4_17SM100_MMA_MXF4_SSISH_SH_fSI_Li128ELi64ELi32ELNS4_4UMMA5MajorE0ELS17_0ELNS16_7ScaleInE0ELS18_0EEEEEENSL_ISC_NS5_IJSV_SV_SV_EEEEENS5_IJNS4_10UnderscoreES1D_S1D_EEEEENS5_IJNS4_13SM90_TMA_LOADES1G_EEENS5_IJNS4_14ComposedLayoutINS4_7SwizzleILi2ELi4ELi3EEENS4_18smem_ptr_flag_bitsILi4EEENSL_INS5_IJNSA_ILi8EEESE_EEENS5_IJSE_SB_EEEEEEENSL_INS5_IJNS5_IJNS5_IJSO_SB_EEENS5_IJSM_NSA_ILi2EEEEEEEEESB_NS5_IJS1T_SB_EEEEEENS5_IJNS5_IJNS5_IJST_SX_EEESW_EEESV_NS5_IJS1T_SX_EEEEEEEEEEEvNS4_8identityES1H_S23_vS24_EENS_8epilogue10collective18CollectiveEpilogueINS26_23Sm100TmaWarpSpecializedILi3ELi2ELi32ELb1ELb0EEEJSG_NS5_IJNSL_ISE_SB_EENSL_ISM_SB_EEEEENS_10bfloat16_tESK_S2E_SK_NS26_6fusion15FusionCallbacksIS2A_NS2F_17LinearCombinationIS2E_fS2E_fLNS_15FloatRoundStyleE2EEESG_S2D_JEEENS4_5SM1004TMEM4LOAD26SM100_TMEM_LOAD_32dp32b32xES1G_NS1I_IS1K_NS1L_ILi16EEENSL_INS5_IJS1N_SM_EEENS5_IJSM_SB_EEEEEEENS4_39AutoVectorizingCopyWithAssumedAlignmentILi128EEENS4_14SM90_TMA_STOREES2T_S2V_S2V_EEEvvEEEEvNT_6ParamsE:
        .type           _ZN7cutlass13device_kernelINS_4gemm6kernel13GemmUniversalIN4cute5tupleIJiiiiEEENS1_10collective13CollectiveMmaINS1_46MainloopSm100TmaUmmaWarpSpecializedBlockScaledILi15ELi2ELi2ENS5_IJNS4_1CILi1EEESB_SB_EEEEENS5_IJNSA_ILi128EEENSA_ILi64EEESE_EEENS5_IJNS_12float_e2m1_tENS_13float_ue8m0_tEEEENS5_IJNS5_IJlSB_lEEENS4_6LayoutINS5_IJNS5_IJNS5_IJNSA_ILi32EEENSA_ILi4EEEEEEiEEESP_NS5_IJSB_iEEEEEENS5_IJNS5_IJNS5_IJNSA_ILi16EEESN_EEEiEEENS5_IJNS5_IJNSA_ILi0EEESB_EEENSA_ILi512EEEEEENS5_IJSV_iEEEEEEEEEEESJ_S12_NS4_8TiledMMAINS4_8MMA_AtomIJNS4_17SM100_MMA_MXF4_SSISH_SH_fSI_Li128ELi64ELi32ELNS4_4UMMA5MajorE0ELS17_0ELNS16_7ScaleInE0ELS18_0EEEEEENSL_ISC_NS5_IJSV_SV_SV_EEEEENS5_IJNS4_10UnderscoreES1D_S1D_EEEEENS5_IJNS4_13SM90_TMA_LOADES1G_EEENS5_IJNS4_14ComposedLayoutINS4_7SwizzleILi2ELi4ELi3EEENS4_18smem_ptr_flag_bitsILi4EEENSL_INS5_IJNSA_ILi8EEESE_EEENS5_IJSE_SB_EEEEEEENSL_INS5_IJNS5_IJNS5_IJSO_SB_EEENS5_IJSM_NSA_ILi2EEEEEEEEESB_NS5_IJS1T_SB_EEEEEENS5_IJNS5_IJNS5_IJST_SX_EEESW_EEESV_NS5_IJS1T_SX_EEEEEEEEEEEvNS4_8identityES1H_S23_vS24_EENS_8epilogue10collective18CollectiveEpilogueINS26_23Sm100TmaWarpSpecializedILi3ELi2ELi32ELb1ELb0EEEJSG_NS5_IJNSL_ISE_SB_EENSL_ISM_SB_EEEEENS_10bfloat16_tESK_S2E_SK_NS26_6fusion15FusionCallbacksIS2A_NS2F_17LinearCombinationIS2E_fS2E_fLNS_15FloatRoundStyleE2EEESG_S2D_JEEENS4_5SM1004TMEM4LOAD26SM100_TMEM_LOAD_32dp32b32xES1G_NS1I_IS1K_NS1L_ILi16EEENSL_INS5_IJS1N_SM_EEENS5_IJSM_SB_EEEEEEENS4_39AutoVectorizingCopyWithAssumedAlignmentILi128EEENS4_14SM90_TMA_STOREES2T_S2V_S2V_EEEvvEEEEvNT_6ParamsE,@function
        .size           _ZN7cutlass13device_kernelINS_4gemm6kernel13GemmUniversalIN4cute5tupleIJiiiiEEENS1_10collective13CollectiveMmaINS1_46MainloopSm100TmaUmmaWarpSpecializedBlockScaledILi15ELi2ELi2ENS5_IJNS4_1CILi1EEESB_SB_EEEEENS5_IJNSA_ILi128EEENSA_ILi64EEESE_EEENS5_IJNS_12float_e2m1_tENS_13float_ue8m0_tEEEENS5_IJNS5_IJlSB_lEEENS4_6LayoutINS5_IJNS5_IJNS5_IJNSA_ILi32EEENSA_ILi4EEEEEEiEEESP_NS5_IJSB_iEEEEEENS5_IJNS5_IJNS5_IJNSA_ILi16EEESN_EEEiEEENS5_IJNS5_IJNSA_ILi0EEESB_EEENSA_ILi512EEEEEENS5_IJSV_iEEEEEEEEEEESJ_S12_NS4_8TiledMMAINS4_8MMA_AtomIJNS4_17SM100_MMA_MXF4_SSISH_SH_fSI_Li128ELi64ELi32ELNS4_4UMMA5MajorE0ELS17_0ELNS16_7ScaleInE0ELS18_0EEEEEENSL_ISC_NS5_IJSV_SV_SV_EEEEENS5_IJNS4_10UnderscoreES1D_S1D_EEEEENS5_IJNS4_13SM90_TMA_LOADES1G_EEENS5_IJNS4_14ComposedLayoutINS4_7SwizzleILi2ELi4ELi3EEENS4_18smem_ptr_flag_bitsILi4EEENSL_INS5_IJNSA_ILi8EEESE_EEENS5_IJSE_SB_EEEEEEENSL_INS5_IJNS5_IJNS5_IJSO_SB_EEENS5_IJSM_NSA_ILi2EEEEEEEEESB_NS5_IJS1T_SB_EEEEEENS5_IJNS5_IJNS5_IJST_SX_EEESW_EEESV_NS5_IJS1T_SX_EEEEEEEEEEEvNS4_8identityES1H_S23_vS24_EENS_8epilogue10collective18CollectiveEpilogueINS26_23Sm100TmaWarpSpecializedILi3ELi2ELi32ELb1ELb0EEEJSG_NS5_IJNSL_ISE_SB_EENSL_ISM_SB_EEEEENS_10bfloat16_tESK_S2E_SK_NS26_6fusion15FusionCallbacksIS2A_NS2F_17LinearCombinationIS2E_fS2E_fLNS_15FloatRoundStyleE2EEESG_S2D_JEEENS4_5SM1004TMEM4LOAD26SM100_TMEM_LOAD_32dp32b32xES1G_NS1I_IS1K_NS1L_ILi16EEENSL_INS5_IJS1N_SM_EEENS5_IJSM_SB_EEEEEEENS4_39AutoVectorizingCopyWithAssumedAlignmentILi128EEENS4_14SM90_TMA_STOREES2T_S2V_S2V_EEEvvEEEEvNT_6ParamsE,(.L_x_188 - _ZN7cutlass13device_kernelINS_4gemm6kernel13GemmUniversalIN4cute5tupleIJiiiiEEENS1_10collective13CollectiveMmaINS1_46MainloopSm100TmaUmmaWarpSpecializedBlockScaledILi15ELi2ELi2ENS5_IJNS4_1CILi1EEESB_SB_EEEEENS5_IJNSA_ILi128EEENSA_ILi64EEESE_EEENS5_IJNS_12float_e2m1_tENS_13float_ue8m0_tEEEENS5_IJNS5_IJlSB_lEEENS4_6LayoutINS5_IJNS5_IJNS5_IJNSA_ILi32EEENSA_ILi4EEEEEEiEEESP_NS5_IJSB_iEEEEEENS5_IJNS5_IJNS5_IJNSA_ILi16EEESN_EEEiEEENS5_IJNS5_IJNSA_ILi0EEESB_EEENSA_ILi512EEEEEENS5_IJSV_iEEEEEEEEEEESJ_S12_NS4_8TiledMMAINS4_8MMA_AtomIJNS4_17SM100_MMA_MXF4_SSISH_SH_fSI_Li128ELi64ELi32ELNS4_4UMMA5MajorE0ELS17_0ELNS16_7ScaleInE0ELS18_0EEEEEENSL_ISC_NS5_IJSV_SV_SV_EEEEENS5_IJNS4_10UnderscoreES1D_S1D_EEEEENS5_IJNS4_13SM90_TMA_LOADES1G_EEENS5_IJNS4_14ComposedLayoutINS4_7SwizzleILi2ELi4ELi3EEENS4_18smem_ptr_flag_bitsILi4EEENSL_INS5_IJNSA_ILi8EEESE_EEENS5_IJSE_SB_EEEEEEENSL_INS5_IJNS5_IJNS5_IJSO_SB_EEENS5_IJSM_NSA_ILi2EEEEEEEEESB_NS5_IJS1T_SB_EEEEEENS5_IJNS5_IJNS5_IJST_SX_EEESW_EEESV_NS5_IJS1T_SX_EEEEEEEEEEEvNS4_8identityES1H_S23_vS24_EENS_8epilogue10collective18CollectiveEpilogueINS26_23Sm100TmaWarpSpecializedILi3ELi2ELi32ELb1ELb0EEEJSG_NS5_IJNSL_ISE_SB_EENSL_ISM_SB_EEEEENS_10bfloat16_tESK_S2E_SK_NS26_6fusion15FusionCallbacksIS2A_NS2F_17LinearCombinationIS2E_fS2E_fLNS_15FloatRoundStyleE2EEESG_S2D_JEEENS4_5SM1004TMEM4LOAD26SM100_TMEM_LOAD_32dp32b32xES1G_NS1I_IS1K_NS1L_ILi16EEENSL_INS5_IJS1N_SM_EEENS5_IJSM_SB_EEEEEEENS4_39AutoVectorizingCopyWithAssumedAlignmentILi128EEENS4_14SM90_TMA_STOREES2T_S2V_S2V_EEEvvEEEEvNT_6ParamsE)
        .other          _ZN7cutlass13device_kernelINS_4gemm6kernel13GemmUniversalIN4cute5tupleIJiiiiEEENS1_10collective13CollectiveMmaINS1_46MainloopSm100TmaUmmaWarpSpecializedBlockScaledILi15ELi2ELi2ENS5_IJNS4_1CILi1EEESB_SB_EEEEENS5_IJNSA_ILi128EEENSA_ILi64EEESE_EEENS5_IJNS_12float_e2m1_tENS_13float_ue8m0_tEEEENS5_IJNS5_IJlSB_lEEENS4_6LayoutINS5_IJNS5_IJNS5_IJNSA_ILi32EEENSA_ILi4EEEEEEiEEESP_NS5_IJSB_iEEEEEENS5_IJNS5_IJNS5_IJNSA_ILi16EEESN_EEEiEEENS5_IJNS5_IJNSA_ILi0EEESB_EEENSA_ILi512EEEEEENS5_IJSV_iEEEEEEEEEEESJ_S12_NS4_8TiledMMAINS4_8MMA_AtomIJNS4_17SM100_MMA_MXF4_SSISH_SH_fSI_Li128ELi64ELi32ELNS4_4UMMA5MajorE0ELS17_0ELNS16_7ScaleInE0ELS18_0EEEEEENSL_ISC_NS5_IJSV_SV_SV_EEEEENS5_IJNS4_10UnderscoreES1D_S1D_EEEEENS5_IJNS4_13SM90_TMA_LOADES1G_EEENS5_IJNS4_14ComposedLayoutINS4_7SwizzleILi2ELi4ELi3EEENS4_18smem_ptr_flag_bitsILi4EEENSL_INS5_IJNSA_ILi8EEESE_EEENS5_IJSE_SB_EEEEEEENSL_INS5_IJNS5_IJNS5_IJSO_SB_EEENS5_IJSM_NSA_ILi2EEEEEEEEESB_NS5_IJS1T_SB_EEEEEENS5_IJNS5_IJNS5_IJST_SX_EEESW_EEESV_NS5_IJS1T_SX_EEEEEEEEEEEvNS4_8identityES1H_S23_vS24_EENS_8epilogue10collective18CollectiveEpilogueINS26_23Sm100TmaWarpSpecializedILi3ELi2ELi32ELb1ELb0EEEJSG_NS5_IJNSL_ISE_SB_EENSL_ISM_SB_EEEEENS_10bfloat16_tESK_S2E_SK_NS26_6fusion15FusionCallbacksIS2A_NS2F_17LinearCombinationIS2E_fS2E_fLNS_15FloatRoundStyleE2EEESG_S2D_JEEENS4_5SM1004TMEM4LOAD26SM100_TMEM_LOAD_32dp32b32xES1G_NS1I_IS1K_NS1L_ILi16EEENSL_INS5_IJS1N_SM_EEENS5_IJSM_SB_EEEEEEENS4_39AutoVectorizingCopyWithAssumedAlignmentILi128EEENS4_14SM90_TMA_STOREES2T_S2V_S2V_EEEvvEEEEvNT_6ParamsE,@"STO_CUDA_ENTRY STV_DEFAULT"
_ZN7cutlass13device_kernelINS_4gemm6kernel13GemmUniversalIN4cute5tupleIJiiiiEEENS1_10collective13CollectiveMmaINS1_46MainloopSm100TmaUmmaWarpSpecializedBlockScaledILi15ELi2ELi2ENS5_IJNS4_1CILi1EEESB_SB_EEEEENS5_IJNSA_ILi128EEENSA_ILi64EEESE_EEENS5_IJNS_12float_e2m1_tENS_13float_ue8m0_tEEEENS5_IJNS5_IJlSB_lEEENS4_6LayoutINS5_IJNS5_IJNS5_IJNSA_ILi32EEENSA_ILi4EEEEEEiEEESP_NS5_IJSB_iEEEEEENS5_IJNS5_IJNS5_IJNSA_ILi16EEESN_EEEiEEENS5_IJNS5_IJNSA_ILi0EEESB_EEENSA_ILi512EEEEEENS5_IJSV_iEEEEEEEEEEESJ_S12_NS4_8TiledMMAINS4_8MMA_AtomIJNS4_17SM100_MMA_MXF4_SSISH_SH_fSI_Li128ELi64ELi32ELNS4_4UMMA5MajorE0ELS17_0ELNS16_7ScaleInE0ELS18_0EEEEEENSL_ISC_NS5_IJSV_SV_SV_EEEEENS5_IJNS4_10UnderscoreES1D_S1D_EEEEENS5_IJNS4_13SM90_TMA_LOADES1G_EEENS5_IJNS4_14ComposedLayoutINS4_7SwizzleILi2ELi4ELi3EEENS4_18smem_ptr_flag_bitsILi4EEENSL_INS5_IJNSA_ILi8EEESE_EEENS5_IJSE_SB_EEEEEEENSL_INS5_IJNS5_IJNS5_IJSO_SB_EEENS5_IJSM_NSA_ILi2EEEEEEEEESB_NS5_IJS1T_SB_EEEEEENS5_IJNS5_IJNS5_IJST_SX_EEESW_EEESV_NS5_IJS1T_SX_EEEEEEEEEEEvNS4_8identityES1H_S23_vS24_EENS_8epilogue10collective18CollectiveEpilogueINS26_23Sm100TmaWarpSpecializedILi3ELi2ELi32ELb1ELb0EEEJSG_NS5_IJNSL_ISE_SB_EENSL_ISM_SB_EEEEENS_10bfloat16_tESK_S2E_SK_NS26_6fusion15FusionCallbacksIS2A_NS2F_17LinearCombinationIS2E_fS2E_fLNS_15FloatRoundStyleE2EEESG_S2D_JEEENS4_5SM1004TMEM4LOAD26SM100_TMEM_LOAD_32dp32b32xES1G_NS1I_IS1K_NS1L_ILi16EEENSL_INS5_IJS1N_SM_EEENS5_IJSM_SB_EEEEEEENS4_39AutoVectorizingCopyWithAssumedAlignmentILi128EEENS4_14SM90_TMA_STOREES2T_S2V_S2V_EEEvvEEEEvNT_6ParamsE:
[----:B------:R-:W1:Y:S01]  /*0000*/  LDC R1, c[0x0][0x37c] ;  /* 0x0000df00ff017b82 */ /* 0x000e620000000800 */
[----:B------:R-:W2:Y:S01]  /*0010*/  S2R R93, SR_TID.X ;  /* 0x00000000005d7919 */ /* 0x000ea20000002100 */
[----:B------:R-:W3:Y:S01]  /*0020*/  LDCU.64 UR4, c[0x0][0xc90] ;  /* 0x00019200ff0477ac */ /* 0x000ee20008000a00 */
[----:B------:R-:W-:Y:S02]  /*0030*/  PRMT R88, RZ, 0x7610, R88 ;  /* 0x00007610ff587816 */ /* 0x000fe40000000058 */
[----:B------:R-:W-:Y:S01]  /*0040*/  ELECT P5, URZ, PT ;  /* 0x0000000000ff782f */ /* 0x000fe200038a0000 */
[----:B------:R-:W4:Y:S01]  /*0050*/  LDCU.64 UR46, c[0x0][0x358] ;  /* 0x00006b00ff2e77ac */ /* 0x000f220008000a00 */
[----:B---3--:R-:W-:-:S04]  /*0060*/  UISETP.NE.U32.AND UP0, UPT, UR4, URZ, UPT ;  /* 0x000000ff0400728c */ /* 0x008fc8000bf05070 */
[----:B------:R-:W-:Y:S01]  /*0070*/  UISETP.NE.AND.EX UP0, UPT, UR5, URZ, UPT, UP0 ;  /* 0x000000ff0500728c */ /* 0x000fe2000bf05300 */
[----:B--2---:R-:W-:-:S05]  /*0080*/  SHF.R.U32.HI R92, RZ, 0x5, R93 ;  /* 0x00000005ff5c7819 */ /* 0x004fca000001165d */
[----:B------:R-:W2:Y:S02]  /*0090*/  SHFL.IDX PT, R0, R92, RZ, 0x1f ;  /* 0x00001fff5c007589 */ /* 0x000ea400000e0000 */
[----:B--2---:R-:W-:Y:S01]  /*00a0*/  R2UR UR8, R0 ;  /* 0x00000000000872ca */ /* 0x004fe200000e0000 */
[----:B-1--4-:R-:W-:-:S14]  /*00b0*/  BRA.U UP0, `(.L_x_0) ;  /* 0x00000001002c7547 */ /* 0x012fdc000b800000 */
[----:B------:R-:W1:Y:S02]  /*00c0*/  LDCU.64 UR6, c[0x0][0xc88] ;  /* 0x00019100ff0677ac */ /* 0x000e640008000a00 */
[----:B-1----:R-:W-:-:S04]  /*00d0*/  UISETP.NE.U32.AND UP0, UPT, UR6, URZ, UPT ;  /* 0x000000ff0600728c */ /* 0x002fc8000bf05070 */
[----:B------:R-:W-:-:S09]  /*00e0*/  UISETP.NE.AND.EX UP0, UPT, UR7, URZ, UPT, UP0 ;  /* 0x000000ff0700728c */ /* 0x000fd2000bf05300 */
[----:B------:R-:W-:Y:S05]  /*00f0*/  BRA.U !UP0, `(.L_x_1) ;  /* 0x0000000108107547 */ /* 0x000fea000b800000 */
[----:B------:R-:W1:Y:S02]  /*0100*/  LDC.64 R2, c[0x0][0xc88] ;  /* 0x00032200ff027b82 */ /* 0x000e640000000a00 */
[----:B-1----:R1:W5:Y:S01]  /*0110*/  LDG.E R49, desc[UR46][R2.64] ;  /* 0x0000002e02317981 */ /* 0x002362000c1e1900 */
[----:B------:R-:W-:Y:S01]  /*0120*/  HFMA2 R88, -RZ, RZ, 0, 5.9604644775390625e-08 ;  /* 0x00000001ff587431 */ /* 0x000fe200000001ff */
[----:B------:R-:W-:Y:S05]  /*0130*/  BRA `(.L_x_0) ;  /* 0x00000000000c7947 */ /* 0x000fea0003800000 */
.L_x_1:
[----:B------:R-:W1:Y:S01]  /*0140*/  LDCU UR6, c[0x0][0xc80] ;  /* 0x00019000ff0677ac */ /* 0x000e620008000800 */
[----:B------:R-:W-:Y:S01]  /*0150*/  HFMA2 R88, -RZ, RZ, 0, 5.9604644775390625e-08 ;  /* 0x00000001ff587431 */ /* 0x000fe200000001ff */
[----:B-1----:R-:W-:-:S07]  /*0160*/  MOV R49, UR6 ;  /* 0x0000000600317c02 */ /* 0x002fce0008000f00 */
.L_x_0:
[----:B------:R-:W2:Y:S02]  /*0170*/  LDCU.64 UR6, c[0x0][0xcb0] ;  /* 0x00019600ff0677ac */ /* 0x000ea40008000a00 */
[----:B--2---:R-:W-:-:S04]  /*0180*/  UISETP.NE.U32.AND UP0, UPT, UR6, URZ, UPT ;  /* 0x000000ff0600728c */ /* 0x004fc8000bf05070 */
[----:B------:R-:W-:-:S09]  /*0190*/  UISETP.NE.AND.EX UP0, UPT, UR7, URZ, UPT, UP0 ;  /* 0x000000ff0700728c */ /* 0x000fd2000bf05300 */
[----:B------:R-:W-:Y:S05]  /*01a0*/  BRA.U UP0, `(.L_x_2) ;  /* 0x0000000100247547 */ /* 0x000fea000b800000 */
[----:B------:R-:W2:Y:S02]  /*01b0*/  LDCU.64 UR6, c[0x0][0xca8] ;  /* 0x00019500ff0677ac */ /* 0x000ea40008000a00 */
[----:B--2---:R-:W-:-:S04]  /*01c0*/  UISETP.NE.U32.AND UP0, UPT, UR6, URZ, UPT ;  /* 0x000000ff0600728c */ /* 0x004fc8000bf05070 */
[----:B------:R-:W-:-:S09]  /*01d0*/  UISETP.NE.AND.EX UP0, UPT, UR7, URZ, UPT, UP0 ;  /* 0x000000ff0700728c */ /* 0x000fd2000bf05300 */
[----:B------:R-:W-:Y:S05]  /*01e0*/  BRA.U !UP0, `(.L_x_3) ;  /* 0x00000001080c7547 */ /* 0x000fea000b800000 */
[----:B-1----:R-:W1:Y:S02]  /*01f0*/  LDC.64 R2, c[0x0][0xca8] ;  /* 0x00032a00ff027b82 */ /* 0x002e640000000a00 */
[----:B-1----:R2:W5:Y:S01]  /*0200*/  LDG.E R47, desc[UR46][R2.64] ;  /* 0x0000002e022f7981 */ /* 0x002562000c1e1900 */
[----:B------:R-:W-:Y:S05]  /*0210*/  BRA `(.L_x_2) ;  /* 0x0000000000087947 */ /* 0x000fea0003800000 */
.L_x_3:
[----:B------:R-:W2:Y:S02]  /*0220*/  LDCU UR6, c[0x0][0xca0] ;  /* 0x00019400ff0677ac */ /* 0x000ea40008000800 */
[----:B--2---:R-:W-:Y:S02]  /*0230*/  MOV R47, UR6 ;  /* 0x00000006002f7c02 */ /* 0x004fe40008000f00 */
.L_x_2:
[----:B------:R-:W-:Y:S01]  /*0240*/  IMAD.U32 R0, RZ, RZ, UR8 ;  /* 0x00000008ff007e24 */ /* 0x000fe2000f8e00ff */
[----:B------:R-:W-:Y:S04]  /*0250*/  BSSY.RECONVERGENT B0, `(.L_x_4) ;  /* 0x0000012000007945 */ /* 0x000fe80003800200 */
[C---:B------:R-:W-:Y:S02]  /*0260*/  ISETP.NE.OR P1, PT, R0.reuse, 0x1, !P5 ;  /* 0x000000010000780c */ /* 0x040fe40006f25670 */
[----:B------:R-:W-:-:S11]  /*0270*/  ISETP.NE.OR P0, PT, R0, 0x3, !P5 ;  /* 0x000000030000780c */ /* 0x000fd60006f05670 */
[----:B------:R-:W-:Y:S05]  /*0280*/  @P1 BRA `(.L_x_5) ;  /* 0x0000000000381947 */ /* 0x000fea0003800000 */
[----:B------:R-:W3:Y:S02]  /*0290*/  LDCU.64 UR6, c[0x0][0x348] ;  /* 0x00006900ff0677ac */ /* 0x000ee40008000a00 */
[----:B---3--:R-:W-:Y:S02]  /*02a0*/  UIADD3 UR14, UP3, UPT, UR6, 0x80, URZ ;  /* 0x00000080060e7890 */ /* 0x008fe4000ff7e0ff */
[----:B------:R-:W-:Y:S02]  /*02b0*/  UIADD3 UR12, UP2, UPT, UR6, 0x180, URZ ;  /* 0x00000180060c7890 */ /* 0x000fe4000ff5e0ff */
[----:B------:R-:W-:Y:S02]  /*02c0*/  UIADD3 UR10, UP1, UPT, UR6, 0x280, URZ ;  /* 0x00000280060a7890 */ /* 0x000fe4000ff3e0ff */
[----:B------:R-:W-:Y:S02]  /*02d0*/  UIADD3 UR6, UP0, UPT, UR6, 0x380, URZ ;  /* 0x0000038006067890 */ /* 0x000fe4000ff1e0ff */
[----:B------:R-:W-:-:S02]  /*02e0*/  UIADD3.X UR15, UPT, UPT, URZ, UR7, URZ, UP3, !UPT ;  /* 0x00000007ff0f7290 */ /* 0x000fc40009ffe4ff */
[----:B------:R-:W-:Y:S02]  /*02f0*/  UIADD3.X UR13, UPT, UPT, URZ, UR7, URZ, UP2, !UPT ;  /* 0x00000007ff0d7290 */ /* 0x000fe400097fe4ff */
[----:B------:R-:W-:Y:S02]  /*0300*/  UIADD3.X UR11, UPT, UPT, URZ, UR7, URZ, UP1, !UPT ;  /* 0x00000007ff0b7290 */ /* 0x000fe40008ffe4ff */
[----:B------:R-:W-:-:S03]  /*0310*/  UIADD3.X UR7, UPT, UPT, URZ, UR7, URZ, UP0, !UPT ;  /* 0x00000007ff077290 */ /* 0x000fc600087fe4ff */
[----:B------:R3:W-:Y:S02]  /*0320*/  UTMACCTL.PF [UR14] ;  /* 0x000000000e0079b9 */ /* 0x0007e40008040000 */
[----:B------:R3:W-:Y:S02]  /*0330*/  UTMACCTL.PF [UR12] ;  /* 0x000000000c0079b9 */ /* 0x0007e40008040000 */
[----:B------:R3:W-:Y:S02]  /*0340*/  UTMACCTL.PF [UR10] ;  /* 0x000000000a0079b9 */ /* 0x0007e40008040000 */
[----:B------:R3:W-:Y:S02]  /*0350*/  UTMACCTL.PF [UR6] ;  /* 0x00000000060079b9 */ /* 0x0007e40008040000 */
[----:B---3--:R-:W-:Y:S01]  /*0360*/  NOP ;  /* 0x0000000000007918 */ /* 0x008fe20000000000 */
.L_x_5:
[----:B------:R-:W-:Y:S05]  /*0370*/  BSYNC.RECONVERGENT B0 ;  /* 0x0000000000007941 */ /* 0x000fea0003800200 */
.L_x_4:
[----:B------:R-:W-:Y:S04]  /*0380*/  BSSY.RECONVERGENT B0, `(.L_x_6) ;  /* 0x000000a000007945 */ /* 0x000fe80003800200 */
[----:B------:R-:W-:Y:S05]  /*0390*/  @P0 BRA `(.L_x_7) ;  /* 0x0000000000200947 */ /* 0x000fea0003800000 */
[----:B------:R-:W3:Y:S02]  /*03a0*/  LDCU.64 UR6, c[0x0][0x348] ;  /* 0x00006900ff0677ac */ /* 0x000ee40008000a00 */
[----:B---3--:R-:W-:Y:S02]  /*03b0*/  UIADD3 UR10, UP1, UPT, UR6, 0x980, URZ ;  /* 0x00000980060a7890 */ /* 0x008fe4000ff3e0ff */
[----:B------:R-:W-:Y:S02]  /*03c0*/  UIADD3 UR6, UP0, UPT, UR6, 0xa80, URZ ;  /* 0x00000a8006067890 */ /* 0x000fe4000ff1e0ff */
[----:B------:R-:W-:Y:S02]  /*03d0*/  UIADD3.X UR11, UPT, UPT, URZ, UR7, URZ, UP1, !UPT ;  /* 0x00000007ff0b7290 */ /* 0x000fe40008ffe4ff */
[----:B------:R-:W-:-:S07]  /*03e0*/  UIADD3.X UR7, UPT, UPT, URZ, UR7, URZ, UP0, !UPT ;  /* 0x00000007ff077290 */ /* 0x000fce00087fe4ff */
[----:B------:R3:W-:Y:S02]  /*03f0*/  UTMACCTL.PF [UR10] ;  /* 0x000000000a0079b9 */ /* 0x0007e40008040000 */
[----:B------:R3:W-:Y:S02]  /*0400*/  UTMACCTL.PF [UR6] ;  /* 0x00000000060079b9 */ /* 0x0007e40008040000 */
[----:B---3--:R-:W-:Y:S01]  /*0410*/  NOP ;  /* 0x0000000000007918 */ /* 0x008fe20000000000 */
.L_x_7:
[----:B------:R-:W-:Y:S05]  /*0420*/  BSYNC.RECONVERGENT B0 ;  /* 0x0000000000007941 */ /* 0x000fea0003800200 */
.L_x_6:
[----:B------:R-:W3:Y:S01]  /*0430*/  LDCU.64 UR6, c[0x0][0xc88] ;  /* 0x00019100ff0677ac */ /* 0x000ee20008000a00 */
[----:B------:R-:W-:Y:S02]  /*0440*/  UISETP.EQ.U32.AND UP1, UPT, UR4, URZ, UPT ;  /* 0x000000ff0400728c */ /* 0x000fe4000bf22070 */
[----:B------:R-:W-:Y:S02]  /*0450*/  UPLOP3.LUT UP2, UPT, UPT, UPT, UPT, 0x80, 0x8 ;  /* 0x000000000008789c */ /* 0x000fe40003f4f070 */
[----:B---3--:R-:W-:-:S04]  /*0460*/  UISETP.NE.U32.AND UP0, UPT, UR6, URZ, UPT ;  /* 0x000000ff0600728c */ /* 0x008fc8000bf05070 */
[----:B------:R-:W-:-:S04]  /*0470*/  UISETP.NE.AND.EX UP0, UPT, UR7, URZ, UPT, UP0 ;  /* 0x000000ff0700728c */ /* 0x000fc8000bf05300 */
[----:B------:R-:W-:-:S04]  /*0480*/  UISETP.EQ.OR.EX UP3, UPT, UR5, URZ, !UP0, UP1 ;  /* 0x000000ff0500728c */ /* 0x000fc8000c762710 */
[----:B------:R-:W-:-:S05]  /*0490*/  UP2UR UR53, UPR, URZ, 0x8 ;  /* 0x00000008ff357883 */ /* 0x000fca0008000000 */
[----:B------:R-:W-:Y:S07]  /*04a0*/  BRA.U !UP3, `(.L_x_8) ;  /* 0x000000010b207547 */ /* 0x000fee000b800000 */
[----:B------:R-:W-:Y:S01]  /*04b0*/  UISETP.NE.U32.AND UP2, UPT, UR4, URZ, UPT ;  /* 0x000000ff0400728c */ /* 0x000fe2000bf45070 */
[----:B-----5:R-:W-:Y:S01]  /*04c0*/  FSETP.NEU.AND P0, PT, R49, RZ, PT ;  /* 0x000000ff3100720b */ /* 0x020fe20003f0d000 */
[----:B------:R-:W-:Y:S02]  /*04d0*/  USEL UR4, URZ, 0xffffffff, UP0 ;  /* 0xffffffffff047887 */ /* 0x000fe40008000000 */
[----:B------:R-:W-:-:S10]  /*04e0*/  UISETP.NE.AND.EX UP2, UPT, UR5, URZ, UPT, UP2 ;  /* 0x000000ff0500728c */ /* 0x000fd4000bf45320 */
[----:B------:R-:W-:Y:S01]  /*04f0*/  VOTEU.ANY UP1, P0 ;  /* 0x0000000000ff7886 */ /* 0x000fe20000020100 */
[----:B------:R-:W-:-:S04]  /*0500*/  @!UP2 USEL UR4, URZ, 0xffffffff, UP1 ;  /* 0xffffffffff04a887 */ /* 0x000fc80008800000 */
[----:B------:R-:W-:-:S04]  /*0510*/  ULOP3.LUT UR4, UR4, 0x1, URZ, 0xc0, !UPT ;  /* 0x0000000104047892 */ /* 0x000fc8000f8ec0ff */
[----:B------:R-:W-:-:S11]  /*0520*/  UISETP.NE.U32.AND UP2, UPT, UR4, 0x1, UPT ;  /* 0x000000010400788c */ /* 0x000fd6000bf45070 */
.L_x_8:
[----:B-12---:R-:W1:Y:S01]  /*0530*/  SHFL.IDX PT, R2, R92, RZ, 0x1f ;  /* 0x00001fff5c027589 */ /* 0x006e6200000e0000 */
[----:B------:R-:W-:-:S04]  /*0540*/  UISETP.NE.AND UP1, UPT, UR8, 0x2, UPT ;  /* 0x000000020800788c */ /* 0x000fc8000bf25270 */
[----:B------:R-:W-:Y:S01]  /*0550*/  USEL UR6, URZ, 0x1, UP1 ;  /* 0x00000001ff067887 */ /* 0x000fe20008800000 */
[----:B-1----:R-:W-:-:S13]  /*0560*/  ISETP.NE.AND P0, PT, R2, RZ, PT ;  /* 0x000000ff0200720c */ /* 0x002fda0003f05270 */
[----:B------:R-:W-:Y:S05]  /*0570*/  @P0 BRA `(.L_x_9) ;  /* 0x0000000000ac0947 */ /* 0x000fea0003800000 */
[----:B------:R-:W-:Y:S01]  /*0580*/  ELECT P0, URZ, PT ;  /* 0x0000000000ff782f */ /* 0x000fe20003800000 */
[----:B------:R-:W-:-:S12]  /*0590*/  BSSY.RECONVERGENT B0, `(.L_x_9) ;  /* 0x0000029000007945 */ /* 0x000fd80003800200 */
[----:B------:R-:W-:Y:S05]  /*05a0*/  @!P0 BRA `(.L_x_10) ;  /* 0x00000000009c8947 */ /* 0x000fea0003800000 */
[----:B------:R-:W1:Y:S01]  /*05b0*/  S2UR UR5, SR_CgaCtaId ;  /* 0x00000000000579c3 */ /* 0x000e620000008800 */
[----:B------:R-:W-:Y:S01]  /*05c0*/  UMOV UR7, 0x400 ;  /* 0x0000040000077882 */ /* 0x000fe20000000000 */
[----:B------:R-:W-:Y:S02]  /*05d0*/  UMOV UR4, 0x1 ;  /* 0x0000000100047882 */ /* 0x000fe40000000000 */
[----:B------:R-:W-:-:S04]  /*05e0*/  UIADD3 UR10, UPT, UPT, -UR4, 0x100000, URZ ;  /* 0x00100000040a7890 */ /* 0x000fc8000fffe1ff */
[----:B------:R-:W-:Y:S02]  /*05f0*/  USHF.L.U32 UR11, UR10, 0xb, URZ ;  /* 0x0000000b0a0b7899 */ /* 0x000fe400080006ff */
[----:B------:R-:W-:Y:S02]  /*0600*/  USHF.L.U32 UR10, UR10, 0x1, URZ ;  /* 0x000000010a0a7899 */ /* 0x000fe400080006ff */
[----:B-1----:R-:W-:Y:S01]  /*0610*/  ULEA UR5, UR5, UR7, 0x18 ;  /* 0x0000000705057291 */ /* 0x002fe2000f8ec0ff */
[----:B------:R-:W1:Y:S11]  /*0620*/  FENCE.VIEW.ASYNC.S ;  /* 0x00000000000073c6 */ /* 0x000e760000000000 */
[----:B-1----:R1:W2:Y:S01]  /*0630*/  SYNCS.EXCH.64 URZ, [UR5], UR10 ;  /* 0x0000000a05ff75b2 */ /* 0x0022a20008000100 */
[----:B------:R1:W3:Y:S01]  /*0640*/  SYNCS.EXCH.64 URZ, [UR5+0x78], UR10 ;  /* 0x0000780a05ff75b2 */ /* 0x0002e20008000100 */
[----:B------:R1:W4:Y:S01]  /*0650*/  SYNCS.EXCH.64 URZ, [UR5+0x8], UR10 ;  /* 0x0000080a05ff75b2 */ /* 0x0003220008000100 */
[----:B------:R1:W1:Y:S01]  /*0660*/  SYNCS.EXCH.64 URZ, [UR5+0x80], UR10 ;  /* 0x0000800a05ff75b2 */ /* 0x0002620008000100 */
        /* <DEDUP_REMOVED lines=26> */
[----:B--234-:R-:W-:Y:S01]  /*0810*/  NOP ;  /* 0x0000000000007918 */ /* 0x01cfe20000000000 */
.L_x_10:
[----:B-1----:R-:W-:Y:S05]  /*0820*/  BSYNC.RECONVERGENT B0 ;  /* 0x0000000000007941 */ /* 0x002fea0003800200 */
.L_x_9:
[----:B------:R-:W1:Y:S01]  /*0830*/  SHFL.IDX PT, R2, R92, RZ, 0x1f ;  /* 0x00001fff5c027589 */ /* 0x000e6200000e0000 */
[----:B------:R-:W-:Y:S01]  /*0840*/  NOP ;  /* 0x0000000000007918 */ /* 0x000fe20000000000 */
[----:B-1----:R-:W-:-:S13]  /*0850*/  ISETP.NE.AND P0, PT, R2, 0x1, PT ;  /* 0x000000010200780c */ /* 0x002fda0003f05270 */
[----:B------:R-:W-:Y:S05]  /*0860*/  @P0 BRA `(.L_x_11) ;  /* 0x0000000000500947 */ /* 0x000fea0003800000 */
[----:B------:R-:W1:Y:S01]  /*0870*/  S2UR UR7, SR_CgaCtaId ;  /* 0x00000000000779c3 */ /* 0x000e620000008800 */
[----:B------:R-:W-:Y:S01]  /*0880*/  UMOV UR9, 0x400 ;  /* 0x0000040000097882 */ /* 0x000fe20000000000 */
[----:B------:R-:W-:Y:S01]  /*0890*/  UMOV UR5, 0x20 ;  /* 0x0000002000057882 */ /* 0x000fe20000000000 */
[----:B------:R-:W-:Y:S01]  /*08a0*/  UMOV UR4, 0x80 ;  /* 0x0000008000047882 */ /* 0x000fe20000000000 */
[----:B------:R-:W-:-:S04]  /*08b0*/  UIADD3 UR10, UPT, UPT, -UR5, 0x100000, URZ ;  /* 0x00100000050a7890 */ /* 0x000fc8000fffe1ff */
[----:B------:R-:W-:Y:S02]  /*08c0*/  USHF.L.U32 UR11, UR10, 0xb, URZ ;  /* 0x0000000b0a0b7899 */ /* 0x000fe400080006ff */
[----:B------:R-:W-:Y:S02]  /*08d0*/  USHF.L.U32 UR10, UR10, 0x1, URZ ;  /* 0x000000010a0a7899 */ /* 0x000fe400080006ff */
[----:B------:R-:W-:-:S04]  /*08e0*/  UIADD3 UR4, UPT, UPT, -UR4, 0x100000, URZ ;  /* 0x0010000004047890 */ /* 0x000fc8000fffe1ff */
[----:B------:R-:W-:Y:S02]  /*08f0*/  USHF.L.U32 UR5, UR4, 0xb, URZ ;  /* 0x0000000b04057899 */ /* 0x000fe400080006ff */
[----:B------:R-:W-:Y:S01]  /*0900*/  USHF.L.U32 UR4, UR4, 0x1, URZ ;  /* 0x0000000104047899 */ /* 0x000fe200080006ff */
[----:B------:R-:W-:Y:S01]  /*0910*/  ELECT P0, URZ, PT ;  /* 0x0000000000ff782f */ /* 0x000fe20003800000 */
[----:B-1----:R-:W-:Y:S01]  /*0920*/  ULEA UR7, UR7, UR9, 0x18 ;  /* 0x0000000907077291 */ /* 0x002fe2000f8ec0ff */
[----:B------:R-:W1:Y:S11]  /*0930*/  FENCE.VIEW.ASYNC.S ;  /* 0x00000000000073c6 */ /* 0x000e760000000000 */
[----:B-1----:R1:W2:Y:S01]  /*0940*/  SYNCS.EXCH.64 URZ, [UR7+0xf0], UR10 ;  /* 0x0000f00a07ff75b2 */ /* 0x0022a20008000100 */
[----:B------:R1:W3:Y:S01]  /*0950*/  SYNCS.EXCH.64 URZ, [UR7+0x108], UR4 ;  /* 0x0001080407ff75b2 */ /* 0x0002e20008000100 */
[----:B------:R1:W4:Y:S01]  /*0960*/  SYNCS.EXCH.64 URZ, [UR7+0xf8], UR10 ;  /* 0x0000f80a07ff75b2 */ /* 0x0003220008000100 */
[----:B------:R1:W1:Y:S01]  /*0970*/  SYNCS.EXCH.64 URZ, [UR7+0x110], UR4 ;  /* 0x0001100407ff75b2 */ /* 0x0002620008000100 */
[----:B------:R1:W1:Y:S01]  /*0980*/  SYNCS.EXCH.64 URZ, [UR7+0x100], UR10 ;  /* 0x0001000a07ff75b2 */ /* 0x0002620008000100 */
[----:B------:R1:W1:Y:S01]  /*0990*/  SYNCS.EXCH.64 URZ, [UR7+0x118], UR4 ;  /* 0x0001180407ff75b2 */ /* 0x0002620008000100 */
[----:B------:R-:W-:Y:S01]  /*09a0*/  NOP ;  /* 0x0000000000007918 */ /* 0x000fe20000000000 */
.L_x_11:
[----:B------:R-:W2:Y:S01]  /*09b0*/  SHFL.IDX PT, R2, R92, RZ, 0x1f ;  /* 0x00001fff5c027589 */ /* 0x000ea200000e0000 */
[----:B------:R-:W-:Y:S01]  /*09c0*/  NOP ;  /* 0x0000000000007918 */ /* 0x000fe20000000000 */
[----:B--2---:R-:W-:-:S13]  /*09d0*/  ISETP.NE.AND P0, PT, R2, 0x3, PT ;  /* 0x000000030200780c */ /* 0x004fda0003f05270 */
[----:B------:R-:W-:Y:S05]  /*09e0*/  @P0 BRA `(.L_x_12) ;  /* 0x0000000000300947 */ /* 0x000fea0003800000 */
[----:B-1----:R-:W1:Y:S01]  /*09f0*/  S2UR UR5, SR_CgaCtaId ;  /* 0x00000000000579c3 */ /* 0x002e620000008800 */
[----:B------:R-:W-:Y:S01]  /*0a00*/  UMOV UR7, 0x400 ;  /* 0x0000040000077882 */ /* 0x000fe20000000000 */
[----:B------:R-:W-:Y:S01]  /*0a10*/  UMOV UR4, 0x20 ;  /* 0x0000002000047882 */ /* 0x000fe20000000000 */
[----:B------:R-:W-:Y:S01]  /*0a20*/  ELECT P0, URZ, PT ;  /* 0x0000000000ff782f */ /* 0x000fe20003800000 */
[----:B------:R-:W-:-:S04]  /*0a30*/  UIADD3 UR10, UPT, UPT, -UR4, 0x100000, URZ ;  /* 0x00100000040a7890 */ /* 0x000fc8000fffe1ff */
[----:B------:R-:W-:Y:S02]  /*0a40*/  USHF.L.U32 UR11, UR10, 0xb, URZ ;  /* 0x0000000b0a0b7899 */ /* 0x000fe400080006ff */
[----:B------:R-:W-:Y:S02]  /*0a50*/  USHF.L.U32 UR10, UR10, 0x1, URZ ;  /* 0x000000010a0a7899 */ /* 0x000fe400080006ff */
[----:B-1----:R-:W-:Y:S01]  /*0a60*/  ULEA UR5, UR5, UR7, 0x18 ;  /* 0x0000000705057291 */ /* 0x002fe2000f8ec0ff */
[----:B------:R-:W1:Y:S11]  /*0a70*/  FENCE.VIEW.ASYNC.S ;  /* 0x00000000000073c6 */ /* 0x000e760000000000 */
[----:B-1----:R2:W1:Y:S01]  /*0a80*/  SYNCS.EXCH.64 URZ, [UR5+0x120], UR10 ;  /* 0x0001200a05ff75b2 */ /* 0x0024620008000100 */
[----:B------:R2:W1:Y:S02]  /*0a90*/  SYNCS.EXCH.64 URZ, [UR5+0x128], UR10 ;  /* 0x0001280a05ff75b2 */ /* 0x0004640008000100 */
[----:B--2---:R-:W-:Y:S01]  /*0aa0*/  NOP ;  /* 0x0000000000007918 */ /* 0x004fe20000000000 */
.L_x_12:
[----:B------:R-:W2:Y:S01]  /*0ab0*/  SHFL.IDX PT, R2, R92, RZ, 0x1f ;  /* 0x00001fff5c027589 */ /* 0x000ea200000e0000 */
[----:B------:R-:W-:Y:S01]  /*0ac0*/  NOP ;  /* 0x0000000000007918 */ /* 0x000fe20000000000 */
[----:B--2---:R-:W-:-:S13]  /*0ad0*/  ISETP.NE.AND P0, PT, R2, 0x4, PT ;  /* 0x000000040200780c */ /* 0x004fda0003f05270 */
[----:B------:R-:W-:Y:S05]  /*0ae0*/  @P0 BRA `(.L_x_13) ;  /* 0x00000000004c0947 */ /* 0x000fea0003800000 */
[----:B-1----:R-:W1:Y:S01]  /*0af0*/  S2UR UR5, SR_CgaCtaId ;  /* 0x00000000000579c3 */ /* 0x002e620000008800 */
[----:B------:R-:W-:Y:S01]  /*0b00*/  UMOV UR9, 0x100 ;  /* 0x0000010000097882 */ /* 0x000fe20000000000 */
[----:B------:R-:W-:Y:S01]  /*0b10*/  UMOV UR7, 0x400 ;  /* 0x0000040000077882 */ /* 0x000fe20000000000 */
[----:B------:R-:W-:Y:S01]  /*0b20*/  USEL UR9, UR9, 0xe0, UP2 ;  /* 0x000000e009097887 */ /* 0x000fe20009000000 */
[----:B------:R-:W-:Y:S01]  /*0b30*/  UMOV UR4, 0x1 ;  /* 0x0000000100047882 */ /* 0x000fe20000000000 */
[----:B------:R-:W-:Y:S01]  /*0b40*/  ELECT P0, URZ, PT ;  /* 0x0000000000ff782f */ /* 0x000fe20003800000 */
[----:B------:R-:W-:-:S04]  /*0b50*/  UIADD3 UR10, UPT, UPT, -UR4, 0x100000, URZ ;  /* 0x00100000040a7890 */ /* 0x000fc8000fffe1ff */
[----:B------:R-:W-:Y:S02]  /*0b60*/  USHF.L.U32 UR11, UR10, 0xb, URZ ;  /* 0x0000000b0a0b7899 */ /* 0x000fe400080006ff */
[----:B------:R-:W-:Y:S02]  /*0b70*/  USHF.L.U32 UR10, UR10, 0x1, URZ ;  /* 0x000000010a0a7899 */ /* 0x000fe400080006ff */
[----:B------:R-:W-:-:S04]  /*0b80*/  UIADD3 UR12, UPT, UPT, -UR9, 0x100000, URZ ;  /* 0x00100000090c7890 */ /* 0x000fc8000fffe1ff */
[----:B------:R-:W-:Y:S02]  /*0b90*/  USHF.L.U32 UR13, UR12, 0xb, URZ ;  /* 0x0000000b0c0d7899 */ /* 0x000fe400080006ff */
[----:B------:R-:W-:Y:S02]  /*0ba0*/  USHF.L.U32 UR12, UR12, 0x1, URZ ;  /* 0x000000010c0c7899 */ /* 0x000fe400080006ff */
[----:B-1----:R-:W-:Y:S01]  /*0bb0*/  ULEA UR5, UR5, UR7, 0x18 ;  /* 0x0000000705057291 */ /* 0x002fe2000f8ec0ff */
[----:B------:R-:W1:Y:S11]  /*0bc0*/  FENCE.VIEW.ASYNC.S ;  /* 0x00000000000073c6 */ /* 0x000e760000000000 */
[----:B-1----:R2:W1:Y:S01]  /*0bd0*/  SYNCS.EXCH.64 URZ, [UR5+0x130], UR10 ;  /* 0x0001300a05ff75b2 */ /* 0x0024620008000100 */
[----:B------:R2:W1:Y:S01]  /*0be0*/  SYNCS.EXCH.64 URZ, [UR5+0x140], UR12 ;  /* 0x0001400c05ff75b2 */ /* 0x0004620008000100 */
[----:B------:R2:W1:Y:S01]  /*0bf0*/  SYNCS.EXCH.64 URZ, [UR5+0x138], UR10 ;  /* 0x0001380a05ff75b2 */ /* 0x0004620008000100 */
[----:B------:R2:W1:Y:S02]  /*0c00*/  SYNCS.EXCH.64 URZ, [UR5+0x148], UR12 ;  /* 0x0001480c05ff75b2 */ /* 0x0004640008000100 */
[----:B--2---:R-:W-:Y:S01]  /*0c10*/  NOP ;  /* 0x0000000000007918 */ /* 0x004fe20000000000 */
.L_x_13:
[----:B------:R-:W2:Y:S01]  /*0c20*/  SHFL.IDX PT, R2, R92, RZ, 0x1f ;  /* 0x00001fff5c027589 */ /* 0x000ea200000e0000 */
[----:B------:R-:W-:Y:S01]  /*0c30*/  NOP ;  /* 0x0000000000007918 */ /* 0x000fe20000000000 */
[----:B--2---:R-:W-:-:S13]  /*0c40*/  ISETP.NE.AND P0, PT, R2, 0x5, PT ;  /* 0x000000050200780c */ /* 0x004fda0003f05270 */
[----:B------:R-:W-:Y:S05]  /*0c50*/  @P0 BRA `(.L_x_14) ;  /* 0x0000000000480947 */ /* 0x000fea0003800000 */
[----:B-1----:R-:W1:Y:S01]  /*0c60*/  S2UR UR7, SR_CgaCtaId ;  /* 0x00000000000779c3 */ /* 0x002e620000008800 */
        /* <DEDUP_REMOVED lines=12> */
[----:B-1----:R2:W1:Y:S01]  /*0d30*/  SYNCS.EXCH.64 URZ, [UR7+0x150], UR10 ;  /* 0x0001500a07ff75b2 */ /* 0x0024620008000100 */
[----:B------:R2:W1:Y:S01]  /*0d40*/  SYNCS.EXCH.64 URZ, [UR7+0x160], UR4 ;  /* 0x0001600407ff75b2 */ /* 0x0004620008000100 */
[----:B------:R2:W1:Y:S01]  /*0d50*/  SYNCS.EXCH.64 URZ, [UR7+0x158], UR10 ;  /* 0x0001580a07ff75b2 */ /* 0x0004620008000100 */
[----:B------:R2:W1:Y:S02]  /*0d60*/  SYNCS.EXCH.64 URZ, [UR7+0x168], UR4 ;  /* 0x0001680407ff75b2 */ /* 0x0004640008000100 */
[----:B--2---:R-:W-:Y:S01]  /*0d70*/  NOP ;  /* 0x0000000000007918 */ /* 0x004fe20000000000 */
.L_x_14:
[----:B------:R-:W2:Y:S01]  /*0d80*/  SHFL.IDX PT, R2, R92, RZ, 0x1f ;  /* 0x00001fff5c027589 */ /* 0x000ea200000e0000 */
[----:B------:R-:W1:Y:S01]  /*0d90*/  S2UR UR27, SR_CTAID.X ;  /* 0x00000000001b79c3 */ /* 0x000e620000002500 */
[----:B------:R-:W-:Y:S01]  /*0da0*/  NOP ;  /* 0x0000000000007918 */ /* 0x000fe20000000000 */
[----:B--2---:R-:W-:-:S13]  /*0db0*/  ISETP.NE.AND P0, PT, R2, 0x3, PT ;  /* 0x000000030200780c */ /* 0x004fda0003f05270 */
[----:B-1----:R-:W-:Y:S05]  /*0dc0*/  @P0 BRA `(.L_x_15) ;  /* 0x0000000000380947 */ /* 0x002fea0003800000 */
[----:B------:R-:W1:Y:S01]  /*0dd0*/  S2UR UR5, SR_CgaCtaId ;  /* 0x00000000000579c3 */ /* 0x000e620000008800 */
        /* <DEDUP_REMOVED lines=8> */
[----:B-1----:R1:W2:Y:S01]  /*0e60*/  SYNCS.EXCH.64 URZ, [UR5+0x170], UR10 ;  /* 0x0001700a05ff75b2 */ /* 0x0022a20008000100 */
[----:B------:R1:W1:Y:S01]  /*0e70*/  SYNCS.EXCH.64 URZ, [UR5+0x180], UR10 ;  /* 0x0001800a05ff75b2 */ /* 0x0002620008000100 */
[----:B------:R1:W1:Y:S01]  /*0e80*/  SYNCS.EXCH.64 URZ, [UR5+0x178], UR10 ;  /* 0x0001780a05ff75b2 */ /* 0x0002620008000100 */
[----:B------:R1:W1:Y:S01]  /*0e90*/  SYNCS.EXCH.64 URZ, [UR5+0x188], UR10 ;  /* 0x0001880a05ff75b2 */ /* 0x0002620008000100 */
[----:B------:R-:W-:Y:S01]  /*0ea0*/  NOP ;  /* 0x0000000000007918 */ /* 0x000fe20000000000 */
.L_x_15:
[----:B------:R-:W3:Y:S01]  /*0eb0*/  S2UR UR4, SR_CTAID.Y ;  /* 0x00000000000479c3 */ /* 0x000ee20000002600 */
[----:B------:R-:W-:-:S05]  /*0ec0*/  CS2R.32 R87, SR_CgaSize ;  /* 0x0000000000577805 */ /* 0x000fca0000008a00 */
[----:B------:R-:W-:-:S05]  /*0ed0*/  IMAD R87, R87, -0xa0, RZ ;  /* 0xffffff6057577824 */ /* 0x000fca00078e02ff */
[----:B-1----:R-:W-:-:S14]  /*0ee0*/  R2UR UR5, R87 ;  /* 0x00000000570572ca */ /* 0x002fdc00000e0000 */
[----:B------:R-:W1:Y:S01]  /*0ef0*/  LDCU UR5, c[0x0][UR5+0x2b4] ;  /* 0x00005680050577ac */ /* 0x000e620008000800 */
[----:B------:R-:W-:Y:S01]  /*0f00*/  I2FP.F32.U32 R87, UR27 ;  /* 0x0000001b00577c45 */ /* 0x000fe20008201000 */
[----:B------:R-:W-:Y:S01]  /*0f10*/  NOP ;  /* 0x0000000000007918 */ /* 0x000fe20000000000 */
[----:B------:R-:W-:-:S05]  /*0f20*/  CS2R.32 R86, SR_CgaSize ;  /* 0x0000000000567805 */ /* 0x000fca0000008a00 */
[----:B------:R-:W-:-:S05]  /*0f30*/  IMAD R86, R86, -0xa0, RZ ;  /* 0xffffff6056567824 */ /* 0x000fca00078e02ff */
[----:B------:R-:W-:-:S14]  /*0f40*/  R2UR UR7, R86 ;  /* 0x00000000560772ca */ /* 0x000fdc00000e0000 */
[----:B------:R-:W4:Y:S01]  /*0f50*/  LDCU UR7, c[0x0][UR7+0x2b0] ;  /* 0x00005600070777ac */ /* 0x000f220008000800 */
[----:B------:R-:W2:Y:S01]  /*0f60*/  LDC R10, c[0x0][0xf24] ;  /* 0x0003c900ff0a7b82 */ /* 0x000ea20000000800 */
[----:B------:R-:W-:-:S05]  /*0f70*/  CS2R.32 R2, SR_CgaSize ;  /* 0x0000000000027805 */ /* 0x000fca0000008a00 */
[----:B------:R-:W-:-:S06]  /*0f80*/  IMAD R2, R2, -0xa0, RZ ;  /* 0xffffff6002027824 */ /* 0x000fcc00078e02ff */
[----:B------:R-:W2:Y:S01]  /*0f90*/  LDC R2, c[0x0][R2+0x2a4] ;  /* 0x0000a90002027b82 */ /* 0x000ea20000000800 */
[----:B----4-:R-:W-:Y:S01]  /*0fa0*/  FMUL R87, R87, UR7 ;  /* 0x0000000757577c20 */ /* 0x010fe20008400000 */
[----:B---3--:R-:W-:Y:S02]  /*0fb0*/  I2FP.F32.U32 R86, UR4 ;  /* 0x0000000400567c45 */ /* 0x008fe40008201000 */
[----:B------:R-:W-:-:S05]  /*0fc0*/  CS2R.32 R3, SR_CgaSize ;  /* 0x0000000000037805 */ /* 0x000fca0000008a00 */
[----:B------:R-:W-:-:S06]  /*0fd0*/  IMAD R3, R3, -0xa0, RZ ;  /* 0xffffff6003037824 */ /* 0x000fcc00078e02ff */
[----:B------:R-:W3:Y:S01]  /*0fe0*/  LDC R3, c[0x0][R3+0x2a0] ;  /* 0x0000a80003037b82 */ /* 0x000ee20000000800 */
[----:B------:R-:W-:Y:S01]  /*0ff0*/  MOV R14, UR4 ;  /* 0x00000004000e7c02 */ /* 0x000fe20008000f00 */
[----:B-1----:R-:W-:Y:S01]  /*1000*/  FMUL R86, R86, UR5 ;  /* 0x0000000556567c20 */ /* 0x002fe20008400000 */
[----:B------:R-:W1:Y:S05]  /*1010*/  F2I.U32.TRUNC.NTZ R87, R87 ;  /* 0x0000005700577305 */ /* 0x000e6a000020f000 */
[----:B--2---:R-:W-:Y:S01]  /*1020*/  BAR.SYNC.DEFER_BLOCKING 0x0 ;  /* 0x0000000000007b1d */ /* 0x004fe20000010000 */
[----:B------:R-:W-:-:S07]  /*1030*/  ISETP.GE.AND P0, PT, R10, 0x1, PT ;  /* 0x000000010a00780c */ /* 0x000fce0003f06270 */
[----:B------:R-:W2:Y:S01]  /*1040*/  S2UR UR44, SR_CTAID.Z ;  /* 0x00000000002c79c3 */ /* 0x000ea20000002700 */
[----:B------:R-:W4:Y:S01]  /*1050*/  F2I.U32.TRUNC.NTZ R86, R86 ;  /* 0x0000005600567305 */ /* 0x000f22000020f000 */
[----:B-1----:R-:W-:-:S05]  /*1060*/  IADD3 R87, PT, PT, -R87, RZ, RZ ;  /* 0x000000ff57577210 */ /* 0x002fca0007ffe1ff */
[----:B---3--:R-:W-:Y:S01]  /*1070*/  IMAD R87, R3, R87, UR27 ;  /* 0x0000001b03577e24 */ /* 0x008fe2000f8e0257 */
[----:B----4-:R-:W-:-:S05]  /*1080*/  IADD3 R86, PT, PT, -R86, RZ, RZ ;  /* 0x000000ff56567210 */ /* 0x010fca0007ffe1ff */
[----:B------:R-:W-:Y:S01]  /*1090*/  IMAD R86, R2, R86, UR4 ;  /* 0x0000000402567e24 */ /* 0x000fe2000f8e0256 */
[----:B--2---:R-:W-:Y:S06]  /*10a0*/  @!P0 BRA `(.L_x_16) ;  /* 0x0000000000c08947 */ /* 0x004fec0003800000 */
[----:B------:R-:W1:Y:S01]  /*10b0*/  LDC.64 R4, c[0x0][0xf18] ;  /* 0x0003c600ff047b82 */ /* 0x000e620000000a00 */
[----:B------:R-:W-:-:S07]  /*10c0*/  ISETP.NE.AND P0, PT, R10, 0x1, PT ;  /* 0x000000010a00780c */ /* 0x000fce0003f05270 */
[----:B------:R-:W2:Y:S08]  /*10d0*/  LDC R9, c[0x0][0xf0c] ;  /* 0x0003c300ff097b82 */ /* 0x000eb00000000800 */
[----:B------:R-:W3:Y:S08]  /*10e0*/  LDC R12, c[0x0][0x370] ;  /* 0x0000dc00ff0c7b82 */ /* 0x000ef00000000800 */
[----:B------:R-:W4:Y:S01]  /*10f0*/  LDC R11, c[0x0][0x374] ;  /* 0x0000dd00ff0b7b82 */ /* 0x000f220000000800 */
[----:B-1----:R-:W-:-:S07]  /*1100*/  ISETP.NE.AND P1, PT, R4, 0x1, PT ;  /* 0x000000010400780c */ /* 0x002fce0003f25270 */
[----:B------:R-:W3:Y:S01]  /*1110*/  LDC.64 R6, c[0x0][0xf10] ;  /* 0x0003c400ff067b82 */ /* 0x000ee20000000a00 */
[----:B--2---:R-:W-:-:S07]  /*1120*/  ISETP.NE.AND P2, PT, R9, 0x1, PT ;  /* 0x000000010900780c */ /* 0x004fce0003f45270 */
[----:B------:R-:W1:Y:S08]  /*1130*/  LDC R8, c[0x0][0xf20] ;  /* 0x0003c800ff087b82 */ /* 0x000e700000000800 */
[----:B------:R-:W2:Y:S01]  /*1140*/  LDC.64 R2, c[0x0][0xf28] ;  /* 0x0003ca00ff027b82 */ /* 0x000ea20000000a00 */
[----:B----4-:R-:W-:-:S04]  /*1150*/  IMAD.HI.U32 R13, R11, R5, RZ ;  /* 0x000000050b0d7227 */ /* 0x010fc800078e00ff */
[----:B---3--:R-:W-:-:S04]  /*1160*/  IMAD.HI.U32 R15, R12, R6, RZ ;  /* 0x000000060c0f7227 */ /* 0x008fc800078e00ff */
[----:B------:R-:W-:Y:S01]  /*1170*/  IMAD.HI.U32 R6, R6, UR27, RZ ;  /* 0x0000001b06067c27 */ /* 0x000fe2000f8e00ff */
[----:B------:R-:W-:Y:S02]  /*1180*/  @P2 SHF.R.U32.HI R12, RZ, R7, R15 ;  /* 0x00000007ff0c2219 */ /* 0x000fe4000001160f */
[----:B-1----:R-:W-:Y:S01]  /*1190*/  @P1 SHF.R.U32.HI R11, RZ, R8, R13 ;  /* 0x00000008ff0b1219 */ /* 0x002fe2000001160d */
[----:B------:R-:W-:Y:S01]  /*11a0*/  IMAD.HI.U32 R15, R14, R5, RZ ;  /* 0x000000050e0f7227 */ /* 0x000fe200078e00ff */
[----:B------:R-:W-:-:S04]  /*11b0*/  SHF.R.U32.HI R6, RZ, R7, R6 ;  /* 0x00000007ff067219 */ /* 0x000fc80000011606 */
[----:B------:R-:W-:Y:S01]  /*11c0*/  SHF.R.U32.HI R15, RZ, R8, R15 ;  /* 0x00000008ff0f7219 */ /* 0x000fe2000001160f */
[----:B--2---:R-:W-:-:S03]  /*11d0*/  IMAD.HI.U32 R13, R11, R2, RZ ;  /* 0x000000020b0d7227 */ /* 0x004fc600078e00ff */
[----:B------:R-:W-:Y:S01]  /*11e0*/  SEL R15, R14, R15, !P1 ;  /* 0x0000000f0e0f7207 */ /* 0x000fe20004800000 */
[----:B------:R-:W-:Y:S01]  /*11f0*/  IMAD.HI.U32 R5, R12, R2, RZ ;  /* 0x000000020c057227 */ /* 0x000fe200078e00ff */
[----:B------:R-:W-:-:S04]  /*1200*/  @P0 SHF.R.U32.HI R11, RZ, R3, R13 ;  /* 0x00000003ff0b0219 */ /* 0x000fc8000001160d */
[----:B------:R-:W-:Y:S01]  /*1210*/  @P0 SHF.R.U32.HI R12, RZ, R3, R5 ;  /* 0x00000003ff0c0219 */ /* 0x000fe20000011605 */
[----:B------:R-:W-:Y:S02]  /*1220*/  IMAD.U32 R5, RZ, RZ, UR27 ;  /* 0x0000001bff057e24 */ /* 0x000fe4000f8e00ff */
[----:B------:R-:W-:-:S03]  /*1230*/  IMAD R11, R11, R10, RZ ;  /* 0x0000000a0b0b7224 */ /* 0x000fc600078e02ff */
[----:B------:R-:W-:Y:S01]  /*1240*/  SEL R5, R5, R6, !P2 ;  /* 0x0000000605057207 */ /* 0x000fe20005000000 */
[----:B------:R-:W-:Y:S01]  /*1250*/  IMAD R6, R12, R10, RZ ;  /* 0x0000000a0c067224 */ /* 0x000fe200078e02ff */
[----:B------:R-:W-:-:S04]  /*1260*/  ISETP.GE.AND P1, PT, R15, R11, PT ;  /* 0x0000000b0f00720c */ /* 0x000fc80003f26270 */
[----:B------:R-:W-:Y:S01]  /*1270*/  ISETP.GE.OR P1, PT, R5, R6, P1 ;  /* 0x000000060500720c */ /* 0x000fe20000f26670 */
[----:B------:R-:W-:-:S05]  /*1280*/  IMAD.HI.U32 R6, R15, R2, RZ ;  /* 0x000000020f067227 */ /* 0x000fca00078e00ff */
[----:B------:R-:W-:-:S04]  /*1290*/  SHF.R.U32.HI R6, RZ, R3, R6 ;  /* 0x00000003ff067219 */ /* 0x000fc80000011606 */
[----:B------:R-:W-:-:S03]  /*12a0*/  SEL R6, R15, R6, !P0 ;  /* 0x000000060f067207 */ /* 0x000fc60004000000 */
[----:B------:R-:W-:-:S04]  /*12b0*/  @!P1 IMAD.HI.U32 R7, R5, R2, RZ ;  /* 0x0000000205079227 */ /* 0x000fc800078e00ff */
[----:B------:R-:W-:Y:S01]  /*12c0*/  IMAD.MOV R2, RZ, RZ, -R6 ;  /* 0x000000ffff027224 */ /* 0x000fe200078e0a06 */
[----:B------:R-:W-:-:S03]  /*12d0*/  @!P1 SHF.R.U32.HI R3, RZ, R3, R7 ;  /* 0x00000003ff039219 */ /* 0x000fc60000011607 */
[----:B------:R-:W-:Y:S01]  /*12e0*/  IMAD R2, R10, R2, R15 ;  /* 0x000000020a027224 */ /* 0x000fe200078e020f */
[----:B------:R-:W-:-:S04]  /*12f0*/  @!P1 SEL R3, R5, R3, !P0 ;  /* 0x0000000305039207 */ /* 0x000fc80004000000 */
[----:B------:R-:W-:Y:S01]  /*1300*/  @!P1 IADD3 R6, PT, PT, R6, -R3, RZ ;  /* 0x8000000306069210 */ /* 0x000fe20007ffe0ff */
[----:B------:R-:W-:Y:S01]  /*1310*/  @!P1 IMAD R12, R2, R12, R3 ;  /* 0x0000000c020c9224 */ /* 0x000fe200078e0203 */
[----:B------:R-:W-:Y:S01]  /*1320*/  IADD3 R2, PT, PT, -R15, RZ, RZ ;  /* 0x000000ff0f027210 */ /* 0x000fe20007ffe1ff */
[--C-:B------:R-:W-:Y:S02]  /*1330*/  IMAD.MOV R3, RZ, RZ, -R5.reuse ;  /* 0x000000ffff037224 */ /* 0x100fe400078e0a05 */
[----:B------:R-:W-:Y:S01]  /*1340*/  @!P1 IMAD R15, R6, R10, R5 ;  /* 0x0000000a060f9224 */ /* 0x000fe200078e0205 */
[----:B------:R-:W-:Y:S01]  /*1350*/  @!P1 MOV R5, R12 ;  /* 0x0000000c00059202 */ /* 0x000fe20000000f00 */
[----:B------:R-:W-:Y:S02]  /*1360*/  IMAD R3, R9, R3, UR27 ;  /* 0x0000001b09037e24 */ /* 0x000fe4000f8e0203 */
[----:B------:R-:W-:Y:S02]  /*1370*/  IMAD R2, R4, R2, R14 ;  /* 0x0000000204027224 */ /* 0x000fe400078e020e */
[----:B------:R-:W-:-:S02]  /*1380*/  IMAD R3, R5, R9, R3 ;  /* 0x0000000905037224 */ /* 0x000fc400078e0203 */
[----:B------:R-:W-:-:S03]  /*1390*/  IMAD R14, R15, R4, R2 ;  /* 0x000000040f0e7224 */ /* 0x000fc600078e0202 */
[----:B------:R-:W-:Y:S02]  /*13a0*/  R2UR UR27, R3 ;  /* 0x00000000031b72ca */ /* 0x000fe400000e0000 */
.L_x_16:
[----:B------:R-:W1:Y:S01]  /*13b0*/  LDCU UR4, c[0x0][0xf30] ;  /* 0x0001e600ff0477ac */ /* 0x000e620008000800 */
[----:B------:R-:W2:Y:S08]  /*13c0*/  S2UR UR45, SR_CgaCtaId ;  /* 0x00000000002d79c3 */ /* 0x000eb00000008800 */
[----:B------:R-:W3:Y:S01]  /*13d0*/  LDC R40, c[0x0][0xf24] ;  /* 0x0003c900ff287b82 */ /* 0x000ee20000000800 */
[----:B-1----:R-:W-:-:S09]  /*13e0*/  UISETP.NE.AND UP1, UPT, UR4, 0x1, UPT ;  /* 0x000000010400788c */ /* 0x002fd2000bf25270 */
[----:B--2---:R-:W-:Y:S05]  /*13f0*/  BRA.U UP1, `(.L_x_17) ;  /* 0x0000000101487547 */ /* 0x004fea000b800000 */
[----:B------:R-:W1:Y:S08]  /*1400*/  LDC.64 R2, c[0x0][0xf18] ;  /* 0x0003c600ff027b82 */ /* 0x000e700000000a00 */
[----:B------:R-:W2:Y:S08]  /*1410*/  LDC.64 R4, c[0x0][0xf10] ;  /* 0x0003c400ff047b82 */ /* 0x000eb00000000a00 */
[----:B------:R-:W4:Y:S08]  /*1420*/  LDC R6, c[0x0][0xf20] ;  /* 0x0003c800ff067b82 */ /* 0x000f300000000800 */
[----:B------:R-:W3:Y:S01]  /*1430*/  LDC R7, c[0x0][0xf0c] ;  /* 0x0003c300ff077b82 */ /* 0x000ee20000000800 */
[----:B-1----:R-:W-:Y:S01]  /*1440*/  IMAD.HI.U32 R3, R14, R3, RZ ;  /* 0x000000030e037227 */ /* 0x002fe200078e00ff */
[----:B------:R-:W-:-:S03]  /*1450*/  ISETP.NE.AND P0, PT, R2, 0x1, PT ;  /* 0x000000010200780c */ /* 0x000fc60003f05270 */
[----:B--2---:R-:W-:-:S05]  /*1460*/  IMAD.HI.U32 R4, R4, UR27, RZ ;  /* 0x0000001b04047c27 */ /* 0x004fca000f8e00ff */
[----:B------:R-:W-:Y:S02]  /*1470*/  SHF.R.U32.HI R4, RZ, R5, R4 ;  /* 0x00000005ff047219 */ /* 0x000fe40000011604 */
[----:B----4-:R-:W-:Y:S01]  /*1480*/  SHF.R.U32.HI R6, RZ, R6, R3 ;  /* 0x00000006ff067219 */ /* 0x010fe20000011603 */
[----:B------:R-:W-:-:S03]  /*1490*/  IMAD.U32 R3, RZ, RZ, UR27 ;  /* 0x0000001bff037e24 */ /* 0x000fc6000f8e00ff */
[----:B------:R-:W-:Y:S02]  /*14a0*/  SEL R6, R14, R6, !P0 ;  /* 0x000000060e067207 */ /* 0x000fe40004000000 */
[----:B---3--:R-:W-:-:S04]  /*14b0*/  ISETP.NE.AND P1, PT, R7, 0x1, PT ;  /* 0x000000010700780c */ /* 0x008fc80003f25270 */
[----:B------:R-:W-:-:S05]  /*14c0*/  SEL R3, R3, R4, !P1 ;  /* 0x0000000403037207 */ /* 0x000fca0004800000 */
[----:B------:R-:W-:Y:S02]  /*14d0*/  IMAD.IADD R4, R6, 0x1, -R3 ;  /* 0x0000000106047824 */ /* 0x000fe400078e0a03 */
[----:B------:R-:W-:Y:S02]  /*14e0*/  IMAD.IADD R3, R3, 0x1, -R6 ;  /* 0x0000000103037824 */ /* 0x000fe400078e0a06 */
[----:B------:R-:W-:Y:S02]  /*14f0*/  IMAD R4, R4, R7, UR27 ;  /* 0x0000001b04047e24 */ /* 0x000fe4000f8e0207 */
[----:B------:R-:W-:-:S03]  /*1500*/  IMAD R14, R3, R2, R14 ;  /* 0x00000002030e7224 */ /* 0x000fc600078e020e */
[----:B------:R-:W-:-:S15]  /*1510*/  R2UR UR27, R4 ;  /* 0x00000000041b72ca */ /* 0x000fde00000e0000 */
.L_x_17:
[----:B------:R-:W-:Y:S01]  /*1520*/  BAR.SYNC.DEFER_BLOCKING 0x0 ;  /* 0x0000000000007b1d */ /* 0x000fe20000010000 */
[----:B------:R-:W-:Y:S01]  /*1530*/  UISETP.NE.AND UP1, UPT, UR8, 0x2, UPT ;  /* 0x000000020800788c */ /* 0x000fe2000bf25270 */
[----:B------:R-:W-:Y:S02]  /*1540*/  ISETP.NE.OR P5, PT, R0, 0x2, !P5 ;  /* 0x000000020000780c */ /* 0x000fe40006fa5670 */
[----:B------:R-:W-:-:S06]  /*1550*/  LOP3.LUT R2, R93, 0x1f, RZ, 0xc0, !PT ;  /* 0x0000001f5d027812 */ /* 0x000fcc00078ec0ff */
[----:B------:R-:W-:Y:S05]  /*1560*/  BRA.U UP1, `(.L_x_18) ;  /* 0x0000001901987547 */ /* 0x000fea000b800000 */
[----:B------:R-:W1:Y:S01]  /*1570*/  LDCU UR14, c[0x0][0x38c] ;  /* 0x00007180ff0e77ac */ /* 0x000e620008000800 */
[----:B------:R-:W2:Y:S01]  /*1580*/  LDC R8, c[0x0][0x370] ;  /* 0x0000dc00ff087b82 */ /* 0x000ea20000000800 */
[----:B------:R-:W-:Y:S01]  /*1590*/  PLOP3.LUT P1, PT, PT, PT, UP2, 0x80, 0x8 ;  /* 0x000000000008781c */ /* 0x000fe20003f2f028 */
[----:B------:R-:W-:Y:S01]  /*15a0*/  IMAD.MOV.U32 R16, RZ, RZ, 0x1 ;  /* 0x00000001ff107424 */ /* 0x000fe200078e00ff */
[----:B------:R-:W-:Y:S01]  /*15b0*/  ISETP.EQ.OR P4, PT, R2, RZ, P5 ;  /* 0x000000ff0200720c */ /* 0x000fe20002f82670 */
[----:B------:R-:W-:Y:S01]  /*15c0*/  IMAD.MOV.U32 R15, RZ, RZ, RZ ;  /* 0x000000ffff0f7224 */ /* 0x000fe200078e00ff */
[----:B------:R-:W-:Y:S02]  /*15d0*/  PLOP3.LUT P1, PT, P1, PT, PT, 0x8, 0x80 ;  /* 0x000000000080781c */ /* 0x000fe40000f2e170 */
[----:B------:R-:W-:Y:S01]  /*15e0*/  CS2R R12, SRZ ;  /* 0x00000000000c7805 */ /* 0x000fe2000001ff00 */
[----:B------:R-:W-:Y:S01]  /*15f0*/  IMAD.MOV.U32 R11, RZ, RZ, 0x1 ;  /* 0x00000001ff0b7424 */ /* 0x000fe200078e00ff */
[----:B------:R-:W4:Y:S01]  /*1600*/  LDC R0, c[0x0][0x374] ;  /* 0x0000dd00ff007b82 */ /* 0x000f220000000800 */
[----:B------:R-:W2:Y:S01]  /*1610*/  LDCU.64 UR30, c[0x0][0x348] ;  /* 0x00006900ff1e77ac */ /* 0x000ea20008000a00 */
[----:B------:R-:W-:Y:S01]  /*1620*/  UMOV UR6, URZ ;  /* 0x000000ff00067c82 */ /* 0x000fe20008000000 */
[----:B-1----:R-:W-:-:S04]  /*1630*/  UIADD3 UR5, UPT, UPT, UR14, 0x7f, URZ ;  /* 0x0000007f0e057890 */ /* 0x002fc8000fffe0ff */
[----:B------:R-:W-:-:S04]  /*1640*/  USHF.R.S32.HI UR4, URZ, 0x1f, UR5 ;  /* 0x0000001fff047899 */ /* 0x000fc80008011405 */
[----:B------:R-:W-:-:S04]  /*1650*/  ULEA.HI UR4, UR4, UR5, URZ, 0x7 ;  /* 0x0000000504047291 */ /* 0x000fc8000f8f38ff */
[----:B------:R-:W-:Y:S02]  /*1660*/  USHF.R.S32.HI UR22, URZ, 0x7, UR4 ;  /* 0x00000007ff167899 */ /* 0x000fe40008011404 */
[----:B------:R-:W-:Y:S02]  /*1670*/  UIADD3 UR4, UPT, UPT, UR14, -0x1, URZ ;  /* 0xffffffff0e047890 */ /* 0x000fe4000fffe0ff */
[----:B------:R-:W-:Y:S02]  /*1680*/  UISETP.LT.U32.AND UP0, UPT, UR22, 0xf, UPT ;  /* 0x0000000f1600788c */ /* 0x000fe4000bf01070 */
[----:B------:R-:W-:Y:S02]  /*1690*/  UISETP.GE.U32.AND UP1, UPT, UR4, -0xff, UPT ;  /* 0xffffff010400788c */ /* 0x000fe4000bf26070 */
[----:B------:R-:W-:Y:S02]  /*16a0*/  USEL UR15, UR22, 0xf, UP0 ;  /* 0x0000000f160f7887 */ /* 0x000fe40008000000 */
[----:B------:R-:W-:-:S02]  /*16b0*/  UIADD3 UR14, UPT, UPT, UR14, 0xfe, URZ ;  /* 0x000000fe0e0e7890 */ /* 0x000fc4000fffe0ff */
[----:B------:R-:W-:Y:S02]  /*16c0*/  UIADD3 UR5, UPT, UPT, UR15, -0x1, URZ ;  /* 0xffffffff0f057890 */ /* 0x000fe4000fffe0ff */
[----:B------:R-:W-:-:S03]  /*16d0*/  UIADD3 UR7, UPT, UPT, UR22, -UR15, URZ ;  /* 0x8000000f16077290 */ /* 0x000fc6000fffe0ff */
[----:B------:R-:W-:-:S04]  /*16e0*/  @UP1 UIADD3 UR5, UPT, UPT, UR15, URZ, URZ ;  /* 0x000000ff0f051290 */ /* 0x000fc8000fffe0ff */
[----:B--2---:R-:W-:-:S12]  /*16f0*/  UIADD3 UR5, UPT, UPT, UR5, 0x1, URZ ;  /* 0x0000000105057890 */ /* 0x004fd8000fffe0ff */
.L_x_40:
[----:B------:R-:W-:Y:S01]  /*1700*/  UISETP.NE.AND UP0, UPT, UR45, URZ, UPT ;  /* 0x000000ff2d00728c */ /* 0x000fe2000bf05270 */
[----:B------:R-:W1:Y:S08]  /*1710*/  S2UR UR45, SR_CgaCtaId ;  /* 0x00000000002d79c3 */ /* 0x000e700000008800 */
[----:B------:R-:W-:Y:S05]  /*1720*/  BRA.U UP0, `(.L_x_19) ;  /* 0x0000000100347547 */ /* 0x000fea000b800000 */
[----:B------:R-:W2:Y:S01]  /*1730*/  S2R R2, SR_CgaCtaId ;  /* 0x0000000000027919 */ /* 0x000ea20000008800 */
[----:B------:R-:W-:-:S04]  /*1740*/  MOV R3, 0x400 ;  /* 0x0000040000037802 */ /* 0x000fc80000000f00 */
[----:B--2---:R-:W-:Y:S02]  /*1750*/  LEA R2, R2, R3, 0x18 ;  /* 0x0000000302027211 */ /* 0x004fe400078ec0ff */
[----:B------:R-:W-:-:S03]  /*1760*/  SHF.L.U32 R3, R11, 0x1f, RZ ;  /* 0x0000001f0b037819 */ /* 0x000fc600000006ff */
[----:B------:R-:W-:-:S04]  /*1770*/  IMAD R2, R12, 0x8, R2 ;  /* 0x000000080c027824 */ /* 0x000fc800078e0202 */
[----:B------:R-:W2:Y:S02]  /*1780*/  SYNCS.PHASECHK.TRANS64.TRYWAIT P0, [R2+URZ+0x180], R3 ;  /* 0x00018003020075a7 */ /* 0x000ea400080011ff */
[----:B--2---:R-:W-:Y:S05]  /*1790*/  @!P0 BRA `(.L_x_20) ;  /* 0x0000006c00148947 */ /* 0x004fea0003800000 */
.L_x_131:
[----:B------:R-:W-:Y:S01]  /*17a0*/  VIADD R12, R12, 0x1 ;  /* 0x000000010c0c7836 */ /* 0x000fe20000000000 */
[----:B------:R2:W-:Y:S04]  /*17b0*/  SYNCS.ARRIVE.TRANS64.A1T0 RZ, [R2+URZ+0x170], RZ ;  /* 0x000170ff02ff79a7 */ /* 0x0005e800081000ff */
[----:B------:R-:W-:-:S04]  /*17c0*/  ISETP.NE.AND P0, PT, R12, 0x2, PT ;  /* 0x000000020c00780c */ /* 0x000fc80003f05270 */
[----:B------:R-:W-:Y:S02]  /*17d0*/  SEL R12, R12, RZ, P0 ;  /* 0x000000ff0c0c7207 */ /* 0x000fe40000000000 */
[----:B--2---:R-:W-:-:S04]  /*17e0*/  SEL R2, RZ, 0x1, P0 ;  /* 0x00000001ff027807 */ /* 0x004fc80000000000 */
[----:B------:R-:W-:-:S07]  /*17f0*/  LOP3.LUT R11, R11, R2, RZ, 0x3c, !PT ;  /* 0x000000020b0b7212 */ /* 0x000fce00078e3cff */
.L_x_19:
[----:B------:R-:W-:Y:S01]  /*1800*/  UMOV UR4, 0x400 ;  /* 0x0000040000047882 */ /* 0x000fe20000000000 */
[----:B------:R-:W-:Y:S01]  /*1810*/  SHF.L.U32 R2, R16, 0x1f, RZ ;  /* 0x0000001f10027819 */ /* 0x000fe200000006ff */
[----:B-1----:R-:W-:Y:S01]  /*1820*/  ULEA UR4, UR45, UR4, 0x18 ;  /* 0x000000042d047291 */ /* 0x002fe2000f8ec0ff */
[----:B------:R-:W-:Y:S01]  /*1830*/  R2UR UR35, R14 ;  /* 0x000000000e2372ca */ /* 0x000fe200000e0000 */
[----:B------:R-:W-:Y:S02]  /*1840*/  UISETP.GE.U32.AND UP0, UPT, UR14, 0xff, UPT ;  /* 0x000000ff0e00788c */ /* 0x000fe4000bf06070 */
[----:B------:R-:W-:Y:S02]  /*1850*/  ULEA UR8, UR6, UR4, 0x3 ;  /* 0x0000000406087291 */ /* 0x000fe4000f8e18ff */
[----:B------:R-:W-:Y:S01]  /*1860*/  USHF.L.U32 UR43, UR27, 0x7, URZ ;  /* 0x000000071b2b7899 */ /* 0x000fe200080006ff */
[----:B------:R-:W-:-:S06]  /*1870*/  UMOV UR20, URZ ;  /* 0x000000ff00147c82 */ /* 0x000fcc0008000000 */
[----:B------:R1:W2:Y:S01]  /*1880*/  SYNCS.PHASECHK.TRANS64.TRYWAIT P2, [UR8+0x78], R2 ;  /* 0x00007802ff0075a7 */ /* 0x0002a20008041108 */
[----:B------:R-:W-:Y:S01]  /*1890*/  USHF.L.U32 UR35, UR35, 0x6, URZ ;  /* 0x0000000623237899 */ /* 0x000fe200080006ff */
[----:B-1----:R-:W-:-:S04]  /*18a0*/  LEA.HI R2, R14, R14, RZ, 0x1 ;  /* 0x0000000e0e027211 */ /* 0x002fc800078f08ff */
[----:B------:R-:W-:-:S13]  /*18b0*/  R2UR UR11, R2 ;  /* 0x00000000020b72ca */ /* 0x000fda00000e0000 */
[----:B------:R-:W-:Y:S01]  /*18c0*/  USHF.R.S32.HI UR11, URZ, 0x1, UR11 ;  /* 0x00000001ff0b7899 */ /* 0x000fe2000801140b */
[----:B------:R-:W-:Y:S11]  /*18d0*/  BRA.U !UP0, `(.L_x_21) ;  /* 0x0000000108fc7547 */ /* 0x000ff6000b800000 */
[----:B------:R-:W-:Y:S01]  /*18e0*/  UMOV UR16, UR6 ;  /* 0x0000000600107c82 */ /* 0x000fe20008000000 */
[----:B------:R-:W-:-:S05]  /*18f0*/  UMOV UR28, URZ ;  /* 0x000000ff001c7c82 */ /* 0x000fca0008000000 */
.L_x_28:
[----:B------:R-:W-:Y:S01]  /*1900*/  ULEA UR41, UR16, UR4, 0x3 ;  /* 0x0000000410297291 */ /* 0x000fe2000f8e18ff */
[----:B--2---:R-:W-:Y:S01]  /*1910*/  @!P5 MOV R3, 0x3400 ;  /* 0x000034000003d802 */ /* 0x004fe20000000f00 */
[----:B--2---:R-:W-:Y:S10]  /*1920*/  @P2 BRA `(.L_x_22) ;  /* 0x00000000000c2947 */ /* 0x004ff40003800000 */
[----:B------:R-:W-:-:S04]  /*1930*/  SHF.L.U32 R4, R16, 0x1f, RZ ;  /* 0x0000001f10047819 */ /* 0x000fc800000006ff */
[----:B------:R-:W1:Y:S02]  /*1940*/  SYNCS.PHASECHK.TRANS64.TRYWAIT P0, [UR41+0x78], R4 ;  /* 0x00007804ff0075a7 */ /* 0x000e640008001129 */
[----:B-1----:R-:W-:Y:S05]  /*1950*/  @!P0 BRA `(.L_x_23) ;  /* 0x0000006800b88947 */ /* 0x002fea0003800000 */
.L_x_22:
[----:B------:R2:W-:Y:S01]  /*1960*/  @!P5 SYNCS.ARRIVE.TRANS64 RZ, [UR41], R3 ;  /* 0x00000003ffffd9a7 */ /* 0x0005e20008000029 */
[----:B------:R-:W-:Y:S04]  /*1970*/  BSSY.RECONVERGENT B0, `(.L_x_24) ;  /* 0x0000003000007945 */ /* 0x000fe80003800200 */
[----:B------:R-:W-:Y:S05]  /*1980*/  @P4 BRA `(.L_x_25) ;  /* 0x0000000000044947 */ /* 0x000fea0003800000 */
[----:B------:R-:W-:Y:S05]  /*1990*/  BPT.TRAP 0x1 ;  /* 0x000000040000795c */ /* 0x000fea0000300000 */
.L_x_25:
[----:B------:R-:W-:Y:S05]  /*19a0*/  BSYNC.RECONVERGENT B0 ;  /* 0x0000000000007941 */ /* 0x000fea0003800200 */
.L_x_24:
[----:B------:R-:W-:Y:S01]  /*19b0*/  UIADD3 UR6, UPT, UPT, UR16, 0x1, URZ ;  /* 0x0000000110067890 */ /* 0x000fe2000fffe0ff */
[----:B------:R-:W-:Y:S01]  /*19c0*/  BSSY.RECONVERGENT B0, `(.L_x_26) ;  /* 0x000002b000007945 */ /* 0x000fe20003800200 */
[----:B------:R-:W-:Y:S02]  /*19d0*/  ELECT P0, URZ, PT ;  /* 0x0000000000ff782f */ /* 0x000fe40003800000 */
[----:B------:R-:W-:-:S04]  /*19e0*/  UISETP.NE.AND UP0, UPT, UR6, 0xf, UPT ;  /* 0x0000000f0600788c */ /* 0x000fc8000bf05270 */
[----:B------:R-:W-:Y:S02]  /*19f0*/  USEL UR9, URZ, 0x1, UP0 ;  /* 0x00000001ff097887 */ /* 0x000fe40008000000 */
[----:B------:R-:W-:-:S04]  /*1a00*/  USEL UR6, UR6, URZ, UP0 ;  /* 0x000000ff06067287 */ /* 0x000fc80008000000 */
[----:B------:R-:W-:Y:S01]  /*1a10*/  ULEA UR8, UR6, UR4, 0x3 ;  /* 0x0000000406087291 */ /* 0x000fe2000f8e18ff */
[----:B------:R-:W-:-:S04]  /*1a20*/  LOP3.LUT R16, R16, UR9, RZ, 0x3c, !PT ;  /* 0x0000000910107c12 */ /* 0x000fc8000f8e3cff */
[----:B-1----:R-:W-:-:S04]  /*1a30*/  SHF.L.U32 R2, R16, 0x1f, RZ ;  /* 0x0000001f10027819 */ /* 0x002fc800000006ff */
[----:B------:R1:W1:Y:S01]  /*1a40*/  SYNCS.PHASECHK.TRANS64.TRYWAIT P2, [UR8+0x78], R2 ;  /* 0x00007802ff0075a7 */ /* 0x0002620008041108 */
[----:B------:R-:W-:Y:S05]  /*1a50*/  @!P0 BRA `(.L_x_27) ;  /* 0x0000000000848947 */ /* 0x000fea0003800000 */
[----:B------:R-:W-:Y:S02]  /*1a60*/  ULEA UR40, UR16, UR4, 0xd ;  /* 0x0000000410287291 */ /* 0x000fe4000f8e68ff */
[----:B------:R-:W-:Y:S02]  /*1a70*/  UIADD3 UR48, UP3, UPT, UR30, 0x80, URZ ;  /* 0x000000801e307890 */ /* 0x000fe4000ff7e0ff */
[----:B------:R-:W-:Y:S02]  /*1a80*/  ULEA UR32, UR16, UR4, 0xc ;  /* 0x0000000410207291 */ /* 0x000fe4000f8e60ff */
[----:B------:R-:W-:Y:S02]  /*1a90*/  UIADD3 UR46, UP2, UPT, UR30, 0x180, URZ ;  /* 0x000001801e2e7890 */ /* 0x000fe4000ff5e0ff */
[----:B------:R-:W-:Y:S02]  /*1aa0*/  ULEA UR8, UR16, UR4, 0x9 ;  /* 0x0000000410087291 */ /* 0x000fe4000f8e48ff */
[----:B------:R-:W-:-:S02]  /*1ab0*/  UIADD3 UR38, UP1, UPT, UR30, 0x280, URZ ;  /* 0x000002801e267890 */ /* 0x000fc4000ff3e0ff */
[----:B------:R-:W-:Y:S02]  /*1ac0*/  UIADD3 UR20, UP0, UPT, UR30, 0x380, URZ ;  /* 0x000003801e147890 */ /* 0x000fe4000ff1e0ff */
[----:B------:R-:W-:Y:S02]  /*1ad0*/  USHF.L.U32 UR42, UR28, 0x7, URZ ;  /* 0x000000071c2a7899 */ /* 0x000fe400080006ff */
[----:B------:R-:W-:Y:S02]  /*1ae0*/  UIADD3.X UR49, UPT, UPT, URZ, UR31, URZ, UP3, !UPT ;  /* 0x0000001fff317290 */ /* 0x000fe40009ffe4ff */
[----:B------:R-:W-:Y:S02]  /*1af0*/  UIADD3 UR40, UPT, UPT, UR40, 0x6400, URZ ;  /* 0x0000640028287890 */ /* 0x000fe4000fffe0ff */
[----:B------:R-:W-:Y:S02]  /*1b00*/  UIADD3.X UR47, UPT, UPT, URZ, UR31, URZ, UP2, !UPT ;  /* 0x0000001fff2f7290 */ /* 0x000fe400097fe4ff */
[----:B------:R-:W-:-:S02]  /*1b10*/  UIADD3 UR32, UPT, UPT, UR32, 0x24400, URZ ;  /* 0x0002440020207890 */ /* 0x000fc4000fffe0ff */
[----:B------:R-:W-:Y:S02]  /*1b20*/  UIADD3.X UR39, UPT, UPT, URZ, UR31, URZ, UP1, !UPT ;  /* 0x0000001fff277290 */ /* 0x000fe40008ffe4ff */
[----:B------:R-:W-:Y:S02]  /*1b30*/  UIADD3 UR24, UPT, UPT, UR8, 0x33400, URZ ;  /* 0x0003340008187890 */ /* 0x000fe4000fffe0ff */
[----:B------:R-:W-:Y:S02]  /*1b40*/  UIADD3.X UR21, UPT, UPT, URZ, UR31, URZ, UP0, !UPT ;  /* 0x0000001fff157290 */ /* 0x000fe400087fe4ff */
[----:B------:R-:W-:Y:S01]  /*1b50*/  UIADD3 UR8, UPT, UPT, UR8, 0x35200, URZ ;  /* 0x0003520008087890 */ /* 0x000fe2000fffe0ff */
[----:B------:R-:W-:Y:S01]  /*1b60*/  UMOV UR18, 0x0 ;  /* 0x0000000000127882 */ /* 0x000fe20000000000 */
[----:B------:R-:W-:Y:S01]  /*1b70*/  UMOV UR19, 0x10000000 ;  /* 0x1000000000137882 */ /* 0x000fe20000000000 */
[----:B------:R-:W-:Y:S01]  /*1b80*/  UMOV UR33, UR41 ;  /* 0x0000002900217c82 */ /* 0x000fe20008000000 */
[----:B------:R-:W-:Y:S01]  /*1b90*/  UMOV UR36, UR44 ;  /* 0x0000002c00247c82 */ /* 0x000fe20008000000 */
[----:B------:R-:W-:Y:S01]  /*1ba0*/  UMOV UR26, URZ ;  /* 0x000000ff001a7c82 */ /* 0x000fe20008000000 */
[----:B------:R-:W-:Y:S01]  /*1bb0*/  UMOV UR34, UR42 ;  /* 0x0000002a00227c82 */ /* 0x000fe20008000000 */
[----:B------:R-:W-:Y:S01]  /*1bc0*/  UMOV UR25, UR41 ;  /* 0x0000002900197c82 */ /* 0x000fe20008000000 */
[----:B------:R-:W-:Y:S01]  /*1bd0*/  UMOV UR29, UR44 ;  /* 0x0000002c001d7c82 */ /* 0x000fe20008000000 */
[----:B------:R1:W-:Y:S01]  /*1be0*/  UTMALDG.3D [UR40], [UR48], desc[UR18] ;  /* 0x00001228300075b4 */ /* 0x0003e20008011000 */
[----:B------:R-:W-:Y:S01]  /*1bf0*/  UMOV UR9, UR41 ;  /* 0x0000002900097c82 */ /* 0x000fe20008000000 */
[----:B------:R-:W-:Y:S01]  /*1c00*/  UMOV UR12, UR28 ;  /* 0x0000001c000c7c82 */ /* 0x000fe20008000000 */
[----:B------:R-:W-:Y:S01]  /*1c10*/  UMOV UR13, UR44 ;  /* 0x0000002c000d7c82 */ /* 0x000fe20008000000 */
[----:B------:R-:W-:Y:S01]  /*1c20*/  UMOV UR10, UR26 ;  /* 0x0000001a000a7c82 */ /* 0x000fe20008000000 */
[----:B------:R1:W-:Y:S01]  /*1c30*/  UTMALDG.3D [UR32], [UR46], desc[UR18] ;  /* 0x000012202e0075b4 */ /* 0x0003e20008011000 */
[----:B------:R1:W-:Y:S01]  /*1c40*/  UTMALDG.4D [UR24], [UR38], desc[UR18] ;  /* 0x00001218260075b4 */ /* 0x0003e20008019000 */
[----:B------:R1:W-:Y:S01]  /*1c50*/  UTMALDG.4D [UR8], [UR20], desc[UR18] ;  /* 0x00001208140075b4 */ /* 0x0003e20008019000 */
[----:B------:R-:W-:Y:S01]  /*1c60*/  NOP ;  /* 0x0000000000007918 */ /* 0x000fe20000000000 */
.L_x_27:
[----:B-1----:R-:W-:Y:S05]  /*1c70*/  BSYNC.RECONVERGENT B0 ;  /* 0x0000000000007941 */ /* 0x002fea0003800200 */
.L_x_26:
[----:B------:R-:W-:Y:S01]  /*1c80*/  UIADD3 UR28, UPT, UPT, UR28, 0x1, URZ ;  /* 0x000000011c1c7890 */ /* 0x000fe2000fffe0ff */
[----:B------:R-:W-:Y:S01]  /*1c90*/  UMOV UR16, UR6 ;  /* 0x0000000600107c82 */ /* 0x000fe20008000000 */
[----:B------:R-:W-:Y:S02]  /*1ca0*/  UMOV UR20, UR5 ;  /* 0x0000000500147c82 */ /* 0x000fe40008000000 */
[----:B------:R-:W-:-:S09]  /*1cb0*/  UISETP.NE.AND UP0, UPT, UR28, UR5, UPT ;  /* 0x000000051c00728c */ /* 0x000fd2000bf05270 */
[----:B------:R-:W-:Y:S05]  /*1cc0*/  BRA.U UP0, `(.L_x_28) ;  /* 0xfffffffd000c7547 */ /* 0x000fea000b83ffff */
.L_x_21:
[----:B------:R-:W-:Y:S01]  /*1cd0*/  ULEA UR8, UR6, UR4, 0x3 ;  /* 0x0000000406087291 */ /* 0x000fe2000f8e18ff */
[----:B------:R-:W-:Y:S01]  /*1ce0*/  SHF.L.U32 R2, R16, 0x1f, RZ ;  /* 0x0000001f10027819 */ /* 0x000fe200000006ff */
[----:B------:R-:W-:Y:S01]  /*1cf0*/  @!P1 SYNCS.ARRIVE.TRANS64.A1T0 RZ, [UR4+0x128], RZ ;  /* 0x000128ffffff99a7 */ /* 0x000fe20008100004 */
[----:B------:R-:W-:-:S06]  /*1d00*/  UISETP.GT.AND UP0, UPT, UR22, UR15, UPT ;  /* 0x0000000f1600728c */ /* 0x000fcc000bf04270 */
[----:B------:R1:W1:Y:S03]  /*1d10*/  SYNCS.PHASECHK.TRANS64.TRYWAIT P1, [UR8+0x78], R2 ;  /* 0x00007802ff0075a7 */ /* 0x0002660008021108 */
[----:B------:R-:W-:Y:S05]  /*1d20*/  BRA.U !UP0, `(.L_x_29) ;  /* 0x0000000108fc7547 */ /* 0x000fea000b800000 */
[----:B------:R-:W-:Y:S01]  /*1d30*/  UIADD3 UR23, UPT, UPT, UR7, UR20, URZ ;  /* 0x0000001407177290 */ /* 0x000fe2000fffe0ff */
[----:B------:R-:W-:-:S11]  /*1d40*/  UMOV UR24, UR6 ;  /* 0x0000000600187c82 */ /* 0x000fd60008000000 */
.L_x_36:
[----:B------:R-:W-:Y:S01]  /*1d50*/  ULEA UR41, UR24, UR4, 0x3 ;  /* 0x0000000418297291 */ /* 0x000fe2000f8e18ff */
[----:B--2---:R-:W-:Y:S01]  /*1d60*/  @!P5 MOV R3, 0x3400 ;  /* 0x000034000003d802 */ /* 0x004fe20000000f00 */
[----:B-1----:R-:W-:Y:S10]  /*1d70*/  @P1 BRA `(.L_x_30) ;  /* 0x00000000000c1947 */ /* 0x002ff40003800000 */
[----:B------:R-:W-:-:S04]  /*1d80*/  SHF.L.U32 R4, R16, 0x1f, RZ ;  /* 0x0000001f10047819 */ /* 0x000fc800000006ff */
[----:B------:R-:W1:Y:S02]  /*1d90*/  SYNCS.PHASECHK.TRANS64.TRYWAIT P0, [UR41+0x78], R4 ;  /* 0x00007804ff0075a7 */ /* 0x000e640008001129 */
[----:B-1----:R-:W-:Y:S05]  /*1da0*/  @!P0 BRA `(.L_x_31) ;  /* 0x0000006400bc8947 */ /* 0x002fea0003800000 */
.L_x_30:
[----:B------:R2:W-:Y:S01]  /*1db0*/  @!P5 SYNCS.ARRIVE.TRANS64 RZ, [UR41], R3 ;  /* 0x00000003ffffd9a7 */ /* 0x0005e20008000029 */
[----:B------:R-:W-:Y:S04]  /*1dc0*/  BSSY.RECONVERGENT B0, `(.L_x_32) ;  /* 0x0000003000007945 */ /* 0x000fe80003800200 */
[----:B------:R-:W-:Y:S05]  /*1dd0*/  @P4 BRA `(.L_x_33) ;  /* 0x0000000000044947 */ /* 0x000fea0003800000 */
[----:B------:R-:W-:Y:S05]  /*1de0*/  BPT.TRAP 0x1 ;  /* 0x000000040000795c */ /* 0x000fea0000300000 */
.L_x_33:
[----:B------:R-:W-:Y:S05]  /*1df0*/  BSYNC.RECONVERGENT B0 ;  /* 0x0000000000007941 */ /* 0x000fea0003800200 */
.L_x_32:
        /* <DEDUP_REMOVED lines=25> */
[----:B------:R-:W-:Y:S02]  /*1f90*/  UIADD3 UR8, UPT, UPT, UR8, 0x35200, URZ ;  /* 0x0003520008087890 */ /* 0x000fe4000fffe0ff */
[----:B------:R-:W-:Y:S01]  /*1fa0*/  UIADD3.X UR39, UPT, UPT, URZ, UR31, URZ, UP0, !UPT ;  /* 0x0000001fff277290 */ /* 0x000fe200087fe4ff */
        /* <DEDUP_REMOVED lines=18> */
.L_x_35:
[----:B-1----:R-:W-:Y:S05]  /*20d0*/  BSYNC.RECONVERGENT B0 ;  /* 0x0000000000007941 */ /* 0x002fea0003800200 */
.L_x_34:
[----:B------:R-:W-:Y:S01]  /*20e0*/  UIADD3 UR20, UPT, UPT, UR20, 0x1, URZ ;  /* 0x0000000114147890 */ /* 0x000fe2000fffe0ff */
[----:B------:R-:W-:-:S03]  /*20f0*/  UMOV UR24, UR6 ;  /* 0x0000000600187c82 */ /* 0x000fc60008000000 */
[----:B------:R-:W-:-:S09]  /*2100*/  UISETP.NE.AND UP0, UPT, UR20, UR23, UPT ;  /* 0x000000171400728c */ /* 0x000fd2000bf05270 */
[----:B------:R-:W-:Y:S05]  /*2110*/  BRA.U UP0, `(.L_x_36) ;  /* 0xfffffffd000c7547 */ /* 0x000fea000b83ffff */
.L_x_29:
[----:B-1----:R-:W-:Y:S01]  /*2120*/  LEA R2, R15, UR4, 0x3 ;  /* 0x000000040f027c11 */ /* 0x002fe2000f8e18ff */
[----:B------:R-:W-:Y:S01]  /*2130*/  NOP ;  /* 0x0000000000007918 */ /* 0x000fe20000000000 */
[----:B--2---:R-:W-:Y:S02]  /*2140*/  SHF.L.U32 R3, R13, 0x1f, RZ ;  /* 0x0000001f0d037819 */ /* 0x004fe400000006ff */
[----:B------:R-:W-:Y:S02]  /*2150*/  LEA R4, R15, UR4, 0x4 ;  /* 0x000000040f047c11 */ /* 0x000fe4000f8e20ff */
[----:B------:R-:W1:Y:S02]  /*2160*/  SYNCS.PHASECHK.TRANS64.TRYWAIT P0, [R2+URZ+0x130], R3 ;  /* 0x00013003020075a7 */ /* 0x000e6400080011ff */
[----:B-1----:R-:W-:Y:S05]  /*2170*/  @!P0 BRA `(.L_x_37) ;  /* 0x0000006000e08947 */ /* 0x002fea0003800000 */
.L_x_134:
[----:B------:R-:W2:Y:S01]  /*2180*/  LDS.128 R4, [R4+0x1a0] ;  /* 0x0001a00004047984 */ /* 0x000ea20000000c00 */
[----:B---3--:R-:W-:Y:S01]  /*2190*/  ISETP.GE.AND P0, PT, R40, 0x1, PT ;  /* 0x000000012800780c */ /* 0x008fe20003f06270 */
[----:B-1----:R-:W-:Y:S01]  /*21a0*/  VIADD R2, R2, 0x140 ;  /* 0x0000014002027836 */ /* 0x002fe20000000000 */
[----:B------:R-:W-:Y:S01]  /*21b0*/  @!PT LDS RZ, [RZ] ;  /* 0x00000000fffff984 */ /* 0x000fe20000000800 */
[----:B------:R-:W-:Y:S01]  /*21c0*/  @!PT LDS RZ, [RZ] ;  /* 0x00000000fffff984 */ /* 0x000fe20000000800 */
[----:B------:R-:W-:Y:S01]  /*21d0*/  @!PT LDS RZ, [RZ] ;  /* 0x00000000fffff984 */ /* 0x000fe20000000800 */
[----:B------:R-:W-:Y:S01]  /*21e0*/  @!PT LDS RZ, [RZ] ;  /* 0x00000000fffff984 */ /* 0x000fe20000000800 */
[----:B------:R1:W-:Y:S06]  /*21f0*/  MEMBAR.ALL.CTA ;  /* 0x0000000000007992 */ /* 0x0003ec0000008000 */
[----:B-1----:R-:W1:Y:S01]  /*2200*/  FENCE.VIEW.ASYNC.S ;  /* 0x00000000000073c6 */ /* 0x002e620000000000 */
[----:B------:R-:W-:-:S04]  /*2210*/  PRMT R2, RZ, 0x654, R2 ;  /* 0x00000654ff027816 */ /* 0x000fc80000000002 */
[----:B-1----:R1:W-:Y:S01]  /*2220*/  SYNCS.ARRIVE.TRANS64.RED.A1T0 RZ, [R2+URZ], RZ ;  /* 0x000000ff02ff79a7 */ /* 0x0023e200081004ff */
[----:B--2---:R-:W-:-:S13]  /*2230*/  LOP3.LUT P2, RZ, R6, 0x1, RZ, 0xc0, !PT ;  /* 0x0000000106ff7812 */ /* 0x004fda000784c0ff */
[----:B------:R-:W-:Y:S01]  /*2240*/  @P2 SHF.R.U32.HI R3, RZ, 0x10, R5 ;  /* 0x00000010ff032819 */ /* 0x000fe20000011605 */
[----:B------:R-:W-:Y:S01]  /*2250*/  VOTEU.ANY UP0, P2 ;  /* 0x0000000000ff7886 */ /* 0x000fe20001000100 */
[----:B------:R-:W-:Y:S02]  /*2260*/  @P2 MOV R10, R4 ;  /* 0x00000004000a2202 */ /* 0x000fe40000000f00 */
[----:B------:R-:W-:Y:S02]  /*2270*/  @P2 R2UR.BROADCAST UR8, R3 ;  /* 0x00000000030822ca */ /* 0x000fe400008e0000 */
[----:B------:R-:W-:-:S11]  /*2280*/  @P2 LOP3.LUT R9, R5, 0xffff, RZ, 0xc0, !PT ;  /* 0x0000ffff05092812 */ /* 0x000fd600078ec0ff */
[----:B------:R-:W-:Y:S01]  /*2290*/  @UP0 UMOV UR44, UR8 ;  /* 0x00000008002c0c82 */ /* 0x000fe20008000000 */
[----:B-1----:R-:W-:Y:S05]  /*22a0*/  @!P0 BRA `(.L_x_38) ;  /* 0x0000000000b88947 */ /* 0x002fea0003800000 */
[----:B------:R-:W4:Y:S01]  /*22b0*/  LDC.64 R4, c[0x0][0xf18] ;  /* 0x0003c600ff047b82 */ /* 0x000f220000000a00 */
[----:B------:R-:W-:-:S07]  /*22c0*/  ISETP.NE.AND P3, PT, R40, 0x1, PT ;  /* 0x000000012800780c */ /* 0x000fce0003f65270 */
[----:B------:R-:W1:Y:S08]  /*22d0*/  LDC.64 R6, c[0x0][0xf10] ;  /* 0x0003c400ff067b82 */ /* 0x000e700000000a00 */
[----:B------:R-:W2:Y:S08]  /*22e0*/  LDC R14, c[0x0][0xf20] ;  /* 0x0003c800ff0e7b82 */ /* 0x000eb00000000800 */
[----:B------:R-:W3:Y:S01]  /*22f0*/  LDC R17, c[0x0][0xf0c] ;  /* 0x0003c300ff117b82 */ /* 0x000ee20000000800 */
[----:B----4-:R-:W-:Y:S01]  /*2300*/  IMAD.HI.U32 R19, R0, R5, RZ ;  /* 0x0000000500137227 */ /* 0x010fe200078e00ff */
[----:B------:R-:W-:-:S03]  /*2310*/  ISETP.NE.AND P0, PT, R4, 0x1, PT ;  /* 0x000000010400780c */ /* 0x000fc60003f05270 */
[----:B------:R-:W-:-:S03]  /*2320*/  IMAD.HI.U32 R5, R9, R5, RZ ;  /* 0x0000000509057227 */ /* 0x000fc600078e00ff */
[----:B------:R-:W4:Y:S01]  /*2330*/  LDC.64 R2, c[0x0][0xf28] ;  /* 0x0003ca00ff027b82 */ /* 0x000f220000000a00 */
[----:B-1----:R-:W-:-:S04]  /*2340*/  IMAD.HI.U32 R20, R8, R6, RZ ;  /* 0x0000000608147227 */ /* 0x002fc800078e00ff */
[----:B------:R-:W-:Y:S01]  /*2350*/  IMAD.HI.U32 R21, R10, R6, RZ ;  /* 0x000000060a157227 */ /* 0x000fe200078e00ff */
[----:B------:R-:W-:Y:S02]  /*2360*/  SHF.R.U32.HI R20, RZ, R7, R20 ;  /* 0x00000007ff147219 */ /* 0x000fe40000011614 */
[-C--:B--2---:R-:W-:Y:S02]  /*2370*/  SHF.R.U32.HI R19, RZ, R14.reuse, R19 ;  /* 0x0000000eff137219 */ /* 0x084fe40000011613 */
[----:B------:R-:W-:Y:S02]  /*2380*/  SHF.R.U32.HI R5, RZ, R14, R5 ;  /* 0x0000000eff057219 */ /* 0x000fe40000011605 */
[----:B------:R-:W-:Y:S02]  /*2390*/  SEL R19, R0, R19, !P0 ;  /* 0x0000001300137207 */ /* 0x000fe40004000000 */
[----:B------:R-:W-:Y:S02]  /*23a0*/  SHF.R.U32.HI R21, RZ, R7, R21 ;  /* 0x00000007ff157219 */ /* 0x000fe40000011615 */
[----:B---3--:R-:W-:-:S02]  /*23b0*/  ISETP.NE.AND P1, PT, R17, 0x1, PT ;  /* 0x000000011100780c */ /* 0x008fc40003f25270 */
[----:B------:R-:W-:Y:S02]  /*23c0*/  SEL R5, R9, R5, !P0 ;  /* 0x0000000509057207 */ /* 0x000fe40004000000 */
[----:B------:R-:W-:Y:S02]  /*23d0*/  SEL R20, R8, R20, !P1 ;  /* 0x0000001408147207 */ /* 0x000fe40004800000 */
[----:B------:R-:W-:Y:S01]  /*23e0*/  SEL R21, R10, R21, !P1 ;  /* 0x000000150a157207 */ /* 0x000fe20004800000 */
[----:B----4-:R-:W-:-:S04]  /*23f0*/  IMAD.HI.U32 R18, R19, R2, RZ ;  /* 0x0000000213127227 */ /* 0x010fc800078e00ff */
[----:B------:R-:W-:Y:S01]  /*2400*/  IMAD.HI.U32 R6, R20, R2, RZ ;  /* 0x0000000214067227 */ /* 0x000fe200078e00ff */
[----:B------:R-:W-:-:S04]  /*2410*/  @P3 SHF.R.U32.HI R19, RZ, R3, R18 ;  /* 0x00000003ff133219 */ /* 0x000fc80000011612 */
[----:B------:R-:W-:Y:S01]  /*2420*/  @P3 SHF.R.U32.HI R20, RZ, R3, R6 ;  /* 0x00000003ff143219 */ /* 0x000fe20000011606 */
[----:B------:R-:W-:-:S04]  /*2430*/  IMAD R19, R40, R19, RZ ;  /* 0x0000001328137224 */ /* 0x000fc800078e02ff */
        /* <DEDUP_REMOVED lines=8> */
[----:B------:R-:W-:Y:S02]  /*24c0*/  @!P0 SHF.R.U32.HI R3, RZ, R3, R7 ;  /* 0x00000003ff038219 */ /* 0x000fe40000011607 */
[----:B------:R-:W-:Y:S01]  /*24d0*/  IADD3 R7, PT, PT, -R5, RZ, RZ ;  /* 0x000000ff05077210 */ /* 0x000fe20007ffe1ff */
[----:B------:R-:W-:Y:S01]  /*24e0*/  IMAD R2, R40, R2, R5 ;  /* 0x0000000228027224 */ /* 0x000fe200078e0205 */
[----:B------:R-:W-:-:S03]  /*24f0*/  @!P0 SEL R3, R21, R3, !P3 ;  /* 0x0000000315038207 */ /* 0x000fc60005800000 */
[----:B------:R-:W-:Y:S02]  /*2500*/  IMAD R7, R4, R7, R9 ;  /* 0x0000000704077224 */ /* 0x000fe400078e0209 */
[--C-:B------:R-:W-:Y:S02]  /*2510*/  @!P0 IMAD.IADD R6, R6, 0x1, -R3.reuse ;  /* 0x0000000106068824 */ /* 0x100fe400078e0a03 */
[----:B------:R-:W-:Y:S01]  /*2520*/  @!P0 IMAD R3, R2, R20, R3 ;  /* 0x0000001402038224 */ /* 0x000fe200078e0203 */
[----:B------:R-:W-:Y:S01]  /*2530*/  IADD3 R2, PT, PT, -R21, RZ, RZ ;  /* 0x000000ff15027210 */ /* 0x000fe20007ffe1ff */
[----:B------:R-:W-:Y:S02]  /*2540*/  @!P0 IMAD R5, R40, R6, R21 ;  /* 0x0000000628058224 */ /* 0x000fe400078e0215 */
[----:B------:R-:W-:Y:S02]  /*2550*/  @!P0 IMAD.MOV.U32 R21, RZ, RZ, R3 ;  /* 0x000000ffff158224 */ /* 0x000fe400078e0003 */
[----:B------:R-:W-:-:S02]  /*2560*/  IMAD R2, R17, R2, R10 ;  /* 0x0000000211027224 */ /* 0x000fc400078e020a */
[----:B------:R-:W-:Y:S02]  /*2570*/  IMAD R9, R5, R4, R7 ;  /* 0x0000000405097224 */ /* 0x000fe400078e0207 */
[----:B------:R-:W-:Y:S02]  /*2580*/  IMAD R10, R21, R17, R2 ;  /* 0x00000011150a7224 */ /* 0x000fe400078e0202 */
.L_x_38:
[----:B------:R-:W1:Y:S02]  /*2590*/  LDCU UR8, c[0x0][0xf30] ;  /* 0x0001e600ff0877ac */ /* 0x000e640008000800 */
[----:B-1----:R-:W-:-:S09]  /*25a0*/  UISETP.NE.AND UP0, UPT, UR8, 0x1, UPT ;  /* 0x000000010800788c */ /* 0x002fd2000bf05270 */
[----:B------:R-:W-:Y:S05]  /*25b0*/  BRA.U UP0, `(.L_x_39) ;  /* 0x0000000100407547 */ /* 0x000fea000b800000 */
[----:B------:R-:W1:Y:S08]  /*25c0*/  LDC.64 R4, c[0x0][0xf10] ;  /* 0x0003c400ff047b82 */ /* 0x000e700000000a00 */
[----:B------:R-:W2:Y:S08]  /*25d0*/  LDC.64 R2, c[0x0][0xf18] ;  /* 0x0003c600ff027b82 */ /* 0x000eb00000000a00 */
[----:B------:R-:W3:Y:S08]  /*25e0*/  LDC R6, c[0x0][0xf20] ;  /* 0x0003c800ff067b82 */ /* 0x000ef00000000800 */
[----:B------:R-:W4:Y:S01]  /*25f0*/  LDC R7, c[0x0][0xf0c] ;  /* 0x0003c300ff077b82 */ /* 0x000f220000000800 */
[----:B-1----:R-:W-:-:S05]  /*2600*/  IMAD.HI.U32 R4, R10, R4, RZ ;  /* 0x000000040a047227 */ /* 0x002fca00078e00ff */
[----:B------:R-:W-:Y:S01]  /*2610*/  SHF.R.U32.HI R4, RZ, R5, R4 ;  /* 0x00000005ff047219 */ /* 0x000fe20000011604 */
[----:B--2---:R-:W-:Y:S01]  /*2620*/  IMAD.HI.U32 R3, R9, R3, RZ ;  /* 0x0000000309037227 */ /* 0x004fe200078e00ff */
[----:B------:R-:W-:-:S04]  /*2630*/  ISETP.NE.AND P0, PT, R2, 0x1, PT ;  /* 0x000000010200780c */ /* 0x000fc80003f05270 */
[----:B---3--:R-:W-:-:S04]  /*2640*/  SHF.R.U32.HI R3, RZ, R6, R3 ;  /* 0x00000006ff037219 */ /* 0x008fc80000011603 */
[----:B------:R-:W-:Y:S02]  /*2650*/  SEL R3, R9, R3, !P0 ;  /* 0x0000000309037207 */ /* 0x000fe40004000000 */
[----:B----4-:R-:W-:-:S04]  /*2660*/  ISETP.NE.AND P1, PT, R7, 0x1, PT ;  /* 0x000000010700780c */ /* 0x010fc80003f25270 */
[----:B------:R-:W-:-:S05]  /*2670*/  SEL R4, R10, R4, !P1 ;  /* 0x000000040a047207 */ /* 0x000fca0004800000 */
[----:B------:R-:W-:Y:S02]  /*2680*/  IMAD.IADD R5, R3, 0x1, -R4 ;  /* 0x0000000103057824 */ /* 0x000fe400078e0a04 */
[----:B------:R-:W-:Y:S02]  /*2690*/  IMAD.IADD R3, R4, 0x1, -R3 ;  /* 0x0000000104037824 */ /* 0x000fe400078e0a03 */
[----:B------:R-:W-:Y:S02]  /*26a0*/  IMAD R10, R5, R7, R10 ;  /* 0x00000007050a7224 */ /* 0x000fe400078e020a */
[----:B------:R-:W-:-:S07]  /*26b0*/  IMAD R9, R3, R2, R9 ;  /* 0x0000000203097224 */ /* 0x000fce00078e0209 */
.L_x_39:
[----:B------:R-:W-:Y:S01]  /*26c0*/  VIADD R15, R15, 0x1 ;  /* 0x000000010f0f7836 */ /* 0x000fe20000000000 */
[----:B------:R-:W-:Y:S01]  /*26d0*/  PLOP3.LUT P1, PT, PT, PT, PT, 0x80, 0x8 ;  /* 0x000000000008781c */ /* 0x000fe20003f2f070 */
[----:B------:R-:W-:Y:S02]  /*26e0*/  IMAD.IADD R2, R10, 0x1, R87 ;  /* 0x000000010a027824 */ /* 0x000fe400078e0257 */
[----:B------:R-:W-:Y:S01]  /*26f0*/  IMAD.IADD R14, R9, 0x1, R86 ;  /* 0x00000001090e7824 */ /* 0x000fe200078e0256 */
[C---:B------:R-:W-:Y:S02]  /*2700*/  ISETP.NE.AND P0, PT, R15.reuse, 0x2, PT ;  /* 0x000000020f00780c */ /* 0x040fe40003f05270 */
[----:B------:R-:W-:Y:S02]  /*2710*/  R2UR UR27, R2 ;  /* 0x00000000021b72ca */ /* 0x000fe400000e0000 */
[----:B------:R-:W-:Y:S02]  /*2720*/  SEL R2, RZ, 0x1, P0 ;  /* 0x00000001ff027807 */ /* 0x000fe40000000000 */
[----:B------:R-:W-:-:S02]  /*2730*/  SEL R15, R15, RZ, P0 ;  /* 0x000000ff0f0f7207 */ /* 0x000fc40000000000 */
[----:B------:R-:W-:Y:S01]  /*2740*/  LOP3.LUT R13, R13, R2, RZ, 0x3c, !PT ;  /* 0x000000020d0d7212 */ /* 0x000fe200078e3cff */
[----:B------:R-:W-:Y:S08]  /*2750*/  @P2 BRA `(.L_x_40) ;  /* 0xffffffec00e82947 */ /* 0x000ff0000383ffff */
[----:B------:R-:W-:Y:S01]  /*2760*/  UIADD3 UR4, UPT, UPT, UR4, 0x78, URZ ;  /* 0x0000007804047890 */ /* 0x000fe2000fffe0ff */
[----:B------:R-:W-:-:S03]  /*2770*/  SHF.L.U32 R2, R16, 0x1f, RZ ;  /* 0x0000001f10027819 */ /* 0x000fc600000006ff */
[----:B------:R-:W-:-:S09]  /*2780*/  ULEA UR5, UR6, UR4, 0x3 ;  /* 0x0000000406057291 */ /* 0x000fd2000f8e18ff */
[----:B------:R-:W1:Y:S02]  /*2790*/  SYNCS.PHASECHK.TRANS64.TRYWAIT P0, [UR5], R2 ;  /* 0x00000002ff0075a7 */ /* 0x000e640008001105 */
[----:B-1----:R-:W-:Y:S05]  /*27a0*/  @!P0 BRA `(.L_x_41) ;  /* 0x0000005c00688947 */ /* 0x002fea0003800000 */
.L_x_136:
[----:B------:R-:W-:-:S04]  /*27b0*/  UIADD3 UR6, UPT, UPT, UR6, 0x1, URZ ;  /* 0x0000000106067890 */ /* 0x000fc8000fffe0ff */
[----:B------:R-:W-:-:S04]  /*27c0*/  UISETP.NE.AND UP0, UPT, UR6, 0xf, UPT ;  /* 0x0000000f0600788c */ /* 0x000fc8000bf05270 */
[----:B------:R-:W-:Y:S02]  /*27d0*/  USEL UR7, URZ, 0x1, UP0 ;  /* 0x00000001ff077887 */ /* 0x000fe40008000000 */
[----:B------:R-:W-:-:S04]  /*27e0*/  USEL UR6, UR6, URZ, UP0 ;  /* 0x000000ff06067287 */ /* 0x000fc80008000000 */
[----:B------:R-:W-:Y:S01]  /*27f0*/  ULEA UR5, UR6, UR4, 0x3 ;  /* 0x0000000406057291 */ /* 0x000fe2000f8e18ff */
[----:B-1----:R-:W-:-:S04]  /*2800*/  LOP3.LUT R2, R16, UR7, RZ, 0x3c, !PT ;  /* 0x0000000710027c12 */ /* 0x002fc8000f8e3cff */
[----:B------:R-:W-:-:S04]  /*2810*/  SHF.L.U32 R3, R2, 0x1f, RZ ;  /* 0x0000001f02037819 */ /* 0x000fc800000006ff */
[----:B------:R-:W1:Y:S02]  /*2820*/  SYNCS.PHASECHK.TRANS64.TRYWAIT P0, [UR5], R3 ;  /* 0x00000003ff0075a7 */ /* 0x000e640008001105 */
[----:B-1----:R-:W-:Y:S05]  /*2830*/  @!P0 BRA `(.L_x_42) ;  /* 0x0000005c005c8947 */ /* 0x002fea0003800000 */
.L_x_138:
[----:B------:R-:W-:-:S04]  /*2840*/  UIADD3 UR6, UPT, UPT, UR6, 0x1, URZ ;  /* 0x0000000106067890 */ /* 0x000fc8000fffe0ff */
[----:B------:R-:W-:-:S04]  /*2850*/  UISETP.NE.AND UP0, UPT, UR6, 0xf, UPT ;  /* 0x0000000f0600788c */ /* 0x000fc8000bf05270 */
[----:B------:R-:W-:Y:S02]  /*2860*/  USEL UR7, URZ, 0x1, UP0 ;  /* 0x00000001ff077887 */ /* 0x000fe40008000000 */
[----:B------:R-:W-:-:S04]  /*2870*/  USEL UR6, UR6, URZ, UP0 ;  /* 0x000000ff06067287 */ /* 0x000fc80008000000 */
[----:B------:R-:W-:Y:S01]  /*2880*/  ULEA UR5, UR6, UR4, 0x3 ;  /* 0x0000000406057291 */ /* 0x000fe2000f8e18ff */
[----:B------:R-:W-:-:S04]  /*2890*/  LOP3.LUT R2, R2, UR7, RZ, 0x3c, !PT ;  /* 0x0000000702027c12 */ /* 0x000fc8000f8e3cff */
[----:B-1----:R-:W-:-:S04]  /*28a0*/  SHF.L.U32 R3, R2, 0x1f, RZ ;  /* 0x0000001f02037819 */ /* 0x002fc800000006ff */
[----:B------:R-:W1:Y:S02]  /*28b0*/  SYNCS.PHASECHK.TRANS64.TRYWAIT P0, [UR5], R3 ;  /* 0x00000003ff0075a7 */ /* 0x000e640008001105 */
[----:B-1----:R-:W-:Y:S05]  /*28c0*/  @!P0 BRA `(.L_x_43) ;  /* 0x0000005c00508947 */ /* 0x002fea0003800000 */
.L_x_140:
        /* <DEDUP_REMOVED lines=9> */
.L_x_142:
        /* <DEDUP_REMOVED lines=9> */
.L_x_144:
        /* <DEDUP_REMOVED lines=9> */
.L_x_146:
        /* <DEDUP_REMOVED lines=9> */
.L_x_148:
        /* <DEDUP_REMOVED lines=9> */
.L_x_150:
        /* <DEDUP_REMOVED lines=9> */
.L_x_152:
        /* <DEDUP_REMOVED lines=9> */
.L_x_154:
        /* <DEDUP_REMOVED lines=9> */
.L_x_156:
        /* <DEDUP_REMOVED lines=9> */
.L_x_158:
        /* <DEDUP_REMOVED lines=9> */
.L_x_160:
        /* <DEDUP_REMOVED lines=9> */
.L_x_162:
[----:B------:R-:W-:-:S04]  /*2f00*/  UIADD3 UR6, UPT, UPT, UR6, 0x1, URZ ;  /* 0x0000000106067890 */ /* 0x000fc8000fffe0ff */
[----:B------:R-:W-:-:S04]  /*2f10*/  UISETP.NE.AND UP0, UPT, UR6, 0xf, UPT ;  /* 0x0000000f0600788c */ /* 0x000fc8000bf05270 */
[----:B------:R-:W-:Y:S02]  /*2f20*/  USEL UR5, URZ, 0x1, UP0 ;  /* 0x00000001ff057887 */ /* 0x000fe40008000000 */
[----:B------:R-:W-:-:S04]  /*2f30*/  USEL UR6, UR6, URZ, UP0 ;  /* 0x000000ff06067287 */ /* 0x000fc80008000000 */
[----:B------:R-:W-:Y:S01]  /*2f40*/  ULEA UR6, UR6, UR4, 0x3 ;  /* 0x0000000406067291 */ /* 0x000fe2000f8e18ff */
[----:B------:R-:W-:-:S04]  /*2f50*/  LOP3.LUT R2, R2, UR5, RZ, 0x3c, !PT ;  /* 0x0000000502027c12 */ /* 0x000fc8000f8e3cff */
[----:B------:R-:W-:Y:S01]  /*2f60*/  SHF.L.U32 R2, R2, 0x1f, RZ ;  /* 0x0000001f02027819 */ /* 0x000fe200000006ff */
[----:B-1--4-:R-:W-:-:S07]  /*2f70*/  IMAD.U32 R0, RZ, RZ, UR6 ;  /* 0x00000006ff007e24 */ /* 0x012fce000f8e00ff */
.L_x_55:
[----:B-1----:R1:W2:Y:S02]  /*2f80*/  SYNCS.PHASECHK.TRANS64.TRYWAIT P0, [R0+URZ], R2 ;  /* 0x00000002000075a7 */ /* 0x0022a400080011ff */
[----:B--2---:R-:W-:Y:S05]  /*2f90*/  @!P0 NANOSLEEP.SYNCS 0x989680 ;  /* 0x009896800000895d */ /* 0x004fea0003900000 */
[----:B------:R-:W2:Y:S02]  /*2fa0*/  @!P0 SYNCS.PHASECHK.TRANS64 P0, [R0+URZ], R2 ;  /* 0x00000002000085a7 */ /* 0x000ea400080010ff */
[----:B--2---:R-:W-:Y:S05]  /*2fb0*/  @P0 EXIT ;  /* 0x000000000000094d */ /* 0x004fea0003800000 */
[----:B------:R-:W-:Y:S05]  /*2fc0*/  BRA `(.L_x_55) ;  /* 0xfffffffc00ec7947 */ /* 0x000fea000383ffff */
.L_x_18:
[----:B------:R-:W-:-:S04]  /*2fd0*/  UISETP.NE.AND UP1, UPT, UR45, URZ, UPT ;  /* 0x000000ff2d00728c */ /* 0x000fc8000bf25270 */
[----:B------:R-:W-:-:S09]  /*2fe0*/  UISETP.NE.OR UP1, UPT, UR8, 0x1, UP1 ;  /* 0x000000010800788c */ /* 0x000fd20008f25670 */
[----:B------:R-:W-:Y:S05]  /*2ff0*/  BRA.U UP1, `(.L_x_56) ;  /* 0x0000000501487547 */ /* 0x000fea000b800000 */
[----:B------:R-:W-:Y:S01]  /*3000*/  ISETP.NE.AND P2, PT, R2, RZ, PT ;  /* 0x000000ff0200720c */ /* 0x000fe20003f45270 */
[----:B------:R-:W-:Y:S01]  /*3010*/  IMAD.MOV.U32 R12, RZ, RZ, 0x1 ;  /* 0x00000001ff0c7424 */ /* 0x000fe200078e00ff */
[----:B------:R-:W-:Y:S02]  /*3020*/  CS2R R10, SRZ ;  /* 0x00000000000a7805 */ /* 0x000fe4000001ff00 */
[----:B------:R-:W-:Y:S01]  /*3030*/  CS2R R8, SRZ ;  /* 0x0000000000087805 */ /* 0x000fe2000001ff00 */
[----:B------:R-:W-:Y:S01]  /*3040*/  UMOV UR4, 0x400 ;  /* 0x0000040000047882 */ /* 0x000fe20000000000 */
[----:B------:R-:W-:Y:S01]  /*3050*/  UMOV UR6, URZ ;  /* 0x000000ff00067c82 */ /* 0x000fe20008000000 */
[----:B------:R-:W-:-:S12]  /*3060*/  ULEA UR45, UR45, UR4, 0x18 ;  /* 0x000000042d2d7291 */ /* 0x000fd8000f8ec0ff */
.L_x_60:
[----:B------:R-:W-:Y:S02]  /*3070*/  LEA R0, R8, UR45, 0x3 ;  /* 0x0000002d08007c11 */ /* 0x000fe4000f8e18ff */
[----:B------:R-:W-:-:S03]  /*3080*/  SHF.L.U32 R4, R9, 0x1f, RZ ;  /* 0x0000001f09047819 */ /* 0x000fc600000006ff */
[----:B------:R-:W-:Y:S01]  /*3090*/  VIADD R5, R0, 0x180 ;  /* 0x0000018000057836 */ /* 0x000fe20000000000 */
[----:B------:R-:W1:Y:S02]  /*30a0*/  SYNCS.PHASECHK.TRANS64.TRYWAIT P0, [R0+URZ+0x170], R4 ;  /* 0x00017004000075a7 */ /* 0x000e6400080011ff */
[----:B-1----:R-:W-:Y:S05]  /*30b0*/  @!P0 BRA `(.L_x_57) ;  /* 0x0000005800748947 */ /* 0x002fea0003800000 */
.L_x_163:
[----:B------:R-:W-:Y:S01]  /*30c0*/  ULEA UR5, UR6, UR45, 0x3 ;  /* 0x0000002d06057291 */ /* 0x000fe2000f8e18ff */
[----:B-1----:R-:W-:Y:S01]  /*30d0*/  PRMT R0, RZ, 0x654, R5 ;  /* 0x00000654ff007816 */ /* 0x002fe20000000005 */
[----:B------:R-:W-:Y:S01]  /*30e0*/  @!P2 IMAD.MOV.U32 R4, RZ, RZ, 0x10 ;  /* 0x00000010ff04a424 */ /* 0x000fe200078e00ff */
[----:B------:R-:W-:Y:S01]  /*30f0*/  SHF.L.U32 R5, R12, 0x1f, RZ ;  /* 0x0000001f0c057819 */ /* 0x000fe200000006ff */
[----:B------:R-:W-:Y:S01]  /*3100*/  UIADD3 UR4, UPT, UPT, UR5, 0x130, URZ ;  /* 0x0000013005047890 */ /* 0x000fe2000fffe0ff */
[----:B------:R1:W-:Y:S05]  /*3110*/  SYNCS.ARRIVE.TRANS64.RED.A1T0 RZ, [R0+URZ], RZ ;  /* 0x000000ff00ff79a7 */ /* 0x0003ea00081004ff */
[----:B------:R-:W-:Y:S01]  /*3120*/  IMAD.U32 R6, RZ, RZ, UR4 ;  /* 0x00000004ff067e24 */ /* 0x000fe2000f8e00ff */
[----:B------:R-:W2:Y:S04]  /*3130*/  SYNCS.PHASECHK.TRANS64.TRYWAIT P0, [UR5+0x140], R5 ;  /* 0x00014005ff0075a7 */ /* 0x000ea80008001105 */
[----:B------:R-:W-:Y:S01]  /*3140*/  PRMT R6, R2, 0x654, R6 ;  /* 0x0000065402067816 */ /* 0x000fe20000000006 */
[----:B-12---:R-:W-:Y:S06]  /*3150*/  @!P0 BRA `(.L_x_58) ;  /* 0x0000005800608947 */ /* 0x006fec0003800000 */
.L_x_165:
[----:B------:R-:W-:Y:S01]  /*3160*/  ULEA UR4, UR6, UR45, 0x4 ;  /* 0x0000002d06047291 */ /* 0x000fe2000f8e20ff */
[----:B------:R-:W-:Y:S01]  /*3170*/  SEL R3, R6, R3, !P2 ;  /* 0x0000000306037207 */ /* 0x000fe20005000000 */
[----:B------:R-:W-:Y:S01]  /*3180*/  UIADD3 UR5, UPT, UPT, UR5, 0x130, URZ ;  /* 0x0000013005057890 */ /* 0x000fe2000fffe0ff */
[----:B-1----:R-:W-:Y:S01]  /*3190*/  LEA R0, R11, UR45, 0x3 ;  /* 0x0000002d0b007c11 */ /* 0x002fe2000f8e18ff */
[----:B------:R-:W-:Y:S01]  /*31a0*/  UIADD3 UR4, UPT, UPT, UR4, 0x1a0, URZ ;  /* 0x000001a004047890 */ /* 0x000fe2000fffe0ff */
[----:B------:R1:W-:Y:S01]  /*31b0*/  @!P2 SYNCS.ARRIVE.TRANS64.RED RZ, [R3+URZ], R4 ;  /* 0x0000000403ffa9a7 */ /* 0x0003e200080004ff */
[----:B------:R-:W-:Y:S01]  /*31c0*/  UIADD3 UR6, UPT, UPT, UR6, 0x1, URZ ;  /* 0x0000000106067890 */ /* 0x000fe2000fffe0ff */
[----:B------:R-:W-:-:S03]  /*31d0*/  VIADD R8, R8, 0x1 ;  /* 0x0000000108087836 */ /* 0x000fc60000000000 */
[----:B------:R-:W-:Y:S02]  /*31e0*/  UISETP.NE.AND UP0, UPT, UR6, 0x2, UPT ;  /* 0x000000020600788c */ /* 0x000fe4000bf05270 */
[----:B------:R-:W-:Y:S01]  /*31f0*/  ISETP.NE.AND P0, PT, R8, 0x2, PT ;  /* 0x000000020800780c */ /* 0x000fe20003f05270 */
[----:B------:R-:W-:Y:S06]  /*3200*/  UGETNEXTWORKID.BROADCAST [UR4], [UR5] ;  /* 0x00000000040073ca */ /* 0x000fec0008000100 */
[----:B------:R-:W-:Y:S02]  /*3210*/  USEL UR4, URZ, 0x1, UP0 ;  /* 0x00000001ff047887 */ /* 0x000fe40008000000 */
[----:B------:R-:W-:-:S04]  /*3220*/  USEL UR6, UR6, URZ, UP0 ;  /* 0x000000ff06067287 */ /* 0x000fc80008000000 */
[----:B------:R-:W-:Y:S02]  /*3230*/  LOP3.LUT R12, R12, UR4, RZ, 0x3c, !PT ;  /* 0x000000040c0c7c12 */ /* 0x000fe4000f8e3cff */
[----:B-1----:R-:W-:-:S04]  /*3240*/  SHF.L.U32 R4, R10, 0x1f, RZ ;  /* 0x0000001f0a047819 */ /* 0x002fc800000006ff */
[----:B------:R-:W1:Y:S02]  /*3250*/  SYNCS.PHASECHK.TRANS64.TRYWAIT P1, [R0+URZ+0x130], R4 ;  /* 0x00013004000075a7 */ /* 0x000e6400080211ff */
[----:B-1----:R-:W-:Y:S05]  /*3260*/  @!P1 BRA `(.L_x_59) ;  /* 0x0000005800349947 */ /* 0x002fea0003800000 */
.L_x_166:
[C---:B-1----:R-:W-:Y:S01]  /*3270*/  LEA R4, R11.reuse, UR45, 0x4 ;  /* 0x0000002d0b047c11 */ /* 0x042fe2000f8e20ff */
[----:B------:R-:W-:Y:S01]  /*3280*/  VIADD R0, R0, 0x140 ;  /* 0x0000014000007836 */ /* 0x000fe20000000000 */
[----:B------:R-:W-:Y:S01]  /*3290*/  SEL R8, R8, RZ, P0 ;  /* 0x000000ff08087207 */ /* 0x000fe20000000000 */
[----:B------:R-:W-:-:S03]  /*32a0*/  VIADD R11, R11, 0x1 ;  /* 0x000000010b0b7836 */ /* 0x000fc60000000000 */
[----:B------:R-:W1:Y:S01]  /*32b0*/  LDS.128 R4, [R4+0x1a0] ;  /* 0x0001a00004047984 */ /* 0x000e620000000c00 */
[----:B------:R-:W-:Y:S02]  /*32c0*/  PRMT R0, RZ, 0x654, R0 ;  /* 0x00000654ff007816 */ /* 0x000fe40000000000 */
[C---:B------:R-:W-:Y:S01]  /*32d0*/  ISETP.NE.AND P1, PT, R11.reuse, 0x2, PT ;  /* 0x000000020b00780c */ /* 0x040fe20003f25270 */
[----:B------:R-:W-:Y:S01]  /*32e0*/  @!PT LDS RZ, [RZ] ;  /* 0x00000000fffff984 */ /* 0x000fe20000000800 */
[----:B------:R-:W-:Y:S01]  /*32f0*/  @!PT LDS RZ, [RZ] ;  /* 0x00000000fffff984 */ /* 0x000fe20000000800 */
[----:B------:R-:W-:Y:S01]  /*3300*/  @!PT LDS RZ, [RZ] ;  /* 0x00000000fffff984 */ /* 0x000fe20000000800 */
[----:B------:R-:W-:Y:S01]  /*3310*/  @!PT LDS RZ, [RZ] ;  /* 0x00000000fffff984 */ /* 0x000fe20000000800 */
[----:B------:R2:W-:Y:S06]  /*3320*/  MEMBAR.ALL.CTA ;  /* 0x0000000000007992 */ /* 0x0005ec0000008000 */
[----:B--2---:R-:W2:Y:S01]  /*3330*/  FENCE.VIEW.ASYNC.S ;  /* 0x00000000000073c6 */ /* 0x004ea20000000000 */
[----:B------:R-:W-:Y:S01]  /*3340*/  SEL R11, R11, RZ, P1 ;  /* 0x000000ff0b0b7207 */ /* 0x000fe20000800000 */
[----:B--2---:R2:W-:Y:S01]  /*3350*/  SYNCS.ARRIVE.TRANS64.RED.A1T0 RZ, [R0+URZ], RZ ;  /* 0x000000ff00ff79a7 */ /* 0x0045e200081004ff */
[----:B-1----:R-:W-:-:S02]  /*3360*/  LOP3.LUT P3, RZ, R6, 0x1, RZ, 0xc0, !PT ;  /* 0x0000000106ff7812 */ /* 0x002fc4000786c0ff */
[----:B------:R-:W-:-:S04]  /*3370*/  SEL R4, RZ, 0x1, P1 ;  /* 0x00000001ff047807 */ /* 0x000fc80000800000 */
[----:B------:R-:W-:Y:S02]  /*3380*/  LOP3.LUT R10, R10, R4, RZ, 0x3c, !PT ;  /* 0x000000040a0a7212 */ /* 0x000fe400078e3cff */
[----:B--2---:R-:W-:-:S04]  /*3390*/  SEL R0, RZ, 0x1, P0 ;  /* 0x00000001ff007807 */ /* 0x004fc80000000000 */
[----:B------:R-:W-:Y:S01]  /*33a0*/  LOP3.LUT R9, R9, R0, RZ, 0x3c, !PT ;  /* 0x0000000009097212 */ /* 0x000fe200078e3cff */
[----:B------:R-:W-:Y:S06]  /*33b0*/  @P3 BRA `(.L_x_60) ;  /* 0xfffffffc002c3947 */ /* 0x000fec000383ffff */
[----:B------:R-:W-:Y:S01]  /*33c0*/  ULEA UR5, UR6, UR45, 0x3 ;  /* 0x0000002d06057291 */ /* 0x000fe2000f8e18ff */
[----:B------:R-:W-:-:S08]  /*33d0*/  SHF.L.U32 R2, R12, 0x1f, RZ ;  /* 0x0000001f0c027819 */ /* 0x000fd000000006ff */
[----:B------:R-:W1:Y:S02]  /*33e0*/  SYNCS.PHASECHK.TRANS64 P0, [UR5+0x140], R2 ;  /* 0x00014002ff0075a7 */ /* 0x000e640008001005 */
[----:B-1----:R-:W-:Y:S05]  /*33f0*/  @P0 BRA `(.L_x_61) ;  /* 0x0000000000080947 */ /* 0x002fea0003800000 */
[----:B------:R-:W1:Y:S02]  /*3400*/  SYNCS.PHASECHK.TRANS64.TRYWAIT P0, [UR5+0x140], R2 ;  /* 0x00014002ff0075a7 */ /* 0x000e640008001105 */
[----:B-1----:R-:W-:Y:S05]  /*3410*/  @!P0 BRA `(.L_x_62) ;  /* 0x0000005400dc8947 */ /* 0x002fea0003800000 */
.L_x_61:
[----:B------:R-:W-:-:S04]  /*3420*/  UIADD3 UR4, UPT, UPT, UR6, 0x1, URZ ;  /* 0x0000000106047890 */ /* 0x000fc8000fffe0ff */
[----:B------:R-:W-:-:S04]  /*3430*/  UISETP.NE.AND UP0, UPT, UR4, 0x2, UPT ;  /* 0x000000020400788c */ /* 0x000fc8000bf05270 */
[----:B------:R-:W-:Y:S02]  /*3440*/  USEL UR7, URZ, 0x1, UP0 ;  /* 0x00000001ff077887 */ /* 0x000fe40008000000 */
[----:B------:R-:W-:-:S04]  /*3450*/  USEL UR4, UR4, URZ, UP0 ;  /* 0x000000ff04047287 */ /* 0x000fc80008000000 */
[----:B------:R-:W-:Y:S01]  /*3460*/  ULEA UR4, UR4, UR45, 0x3 ;  /* 0x0000002d04047291 */ /* 0x000fe2000f8e18ff */
[----:B-1----:R-:W-:-:S04]  /*3470*/  LOP3.LUT R2, R12, UR7, RZ, 0x3c, !PT ;  /* 0x000000070c027c12 */ /* 0x002fc8000f8e3cff */
[----:B------:R-:W-:-:S04]  /*3480*/  SHF.L.U32 R0, R2, 0x1f, RZ ;  /* 0x0000001f02007819 */ /* 0x000fc800000006ff */
[----:B------:R-:W1:Y:S02]  /*3490*/  SYNCS.PHASECHK.TRANS64 P0, [UR4+0x140], R0 ;  /* 0x00014000ff0075a7 */ /* 0x000e640008001004 */
[----:B-1----:R-:W-:Y:S05]  /*34a0*/  @P0 EXIT ;  /* 0x000000000000094d */ /* 0x002fea0003800000 */
[----:B------:R-:W-:Y:S02]  /*34b0*/  SHF.L.U32 R2, R2, 0x1f, RZ ;  /* 0x0000001f02027819 */ /* 0x000fe400000006ff */
[----:B------:R-:W-:-:S07]  /*34c0*/  MOV R0, UR4 ;  /* 0x0000000400007c02 */ /* 0x000fce0008000f00 */
.L_x_63:
[----:B-1----:R1:W2:Y:S02]  /*34d0*/  SYNCS.PHASECHK.TRANS64.TRYWAIT P0, [R0+URZ+0x140], R2 ;  /* 0x00014002000075a7 */ /* 0x0022a400080011ff */
[----:B--2---:R-:W-:Y:S05]  /*34e0*/  @!P0 NANOSLEEP.SYNCS 0x989680 ;  /* 0x009896800000895d */ /* 0x004fea0003900000 */
[----:B------:R-:W2:Y:S02]  /*34f0*/  @!P0 SYNCS.PHASECHK.TRANS64 P0, [R0+URZ+0x140], R2 ;  /* 0x00014002000085a7 */ /* 0x000ea400080010ff */
[----:B--2---:R-:W-:Y:S05]  /*3500*/  @P0 EXIT ;  /* 0x000000000000094d */ /* 0x004fea0003800000 */
[----:B------:R-:W-:Y:S05]  /*3510*/  BRA `(.L_x_63) ;  /* 0xfffffffc00ec7947 */ /* 0x000fea000383ffff */
.L_x_56:
[----:B------:R-:W-:-:S09]  /*3520*/  UISETP.NE.AND UP1, UPT, UR8, URZ, UPT ;  /* 0x000000ff0800728c */ /* 0x000fd2000bf25270 */
[----:B------:R-:W-:Y:S05]  /*3530*/  BRA.U UP1, `(.L_x_64) ;  /* 0x0000001101e47547 */ /* 0x000fea000b800000 */
[----:B------:R-:W-:Y:S01]  /*3540*/  UMOV UR4, 0x40 ;  /* 0x0000004000047882 */ /* 0x000fe20000000000 */
[----:B------:R-:W-:Y:S01]  /*3550*/  NOP ;  /* 0x0000000000007918 */ /* 0x000fe20000000000 */
[----:B------:R-:W-:Y:S01]  /*3560*/  ULEA UR4, UR45, UR4, 0x18 ;  /* 0x000000042d047291 */ /* 0x000fe2000f8ec0ff */
[----:B------:R-:W-:Y:S02]  /*3570*/  UMOV UR5, 0x400 ;  /* 0x0000040000057882 */ /* 0x000fe40000000000 */
[----:B------:R-:W-:-:S06]  /*3580*/  ULEA UR45, UR45, UR5, 0x18 ;  /* 0x000000052d2d7291 */ /* 0x000fcc000f8ec0ff */
[----:B------:R-:W1:Y:S02]  /*3590*/  LDS.U8 R0, [UR4+0x1c] ;  /* 0x00001c04ff007984 */ /* 0x000e640008000000 */
[----:B-1----:R-:W-:-:S13]  /*35a0*/  ISETP.NE.AND P0, PT, R0, RZ, PT ;  /* 0x000000ff0000720c */ /* 0x002fda0003f05270 */
[----:B------:R-:W-:Y:S05]  /*35b0*/  @P0 BRA `(.L_x_65) ;  /* 0x0000000000580947 */ /* 0x000fea0003800000 */
[----:B------:R-:W-:-:S13]  /*35c0*/  ELECT P0, URZ, PT ;  /* 0x0000000000ff782f */ /* 0x000fda0003800000 */
[----:B------:R-:W-:Y:S05]  /*35d0*/  @!P0 BRA `(.L_x_66) ;  /* 0x0000000000608947 */ /* 0x000fea0003800000 */
[----:B------:R-:W-:Y:S01]  /*35e0*/  UMOV UR5, 0x10 ;  /* 0x0000001000057882 */ /* 0x000fe20000000000 */
[----:B------:R-:W-:Y:S01]  /*35f0*/  HFMA2 R0, -RZ, RZ, 0, 5.9604644775390625e-08 ;  /* 0x00000001ff007431 */ /* 0x000fe200000001ff */
[----:B------:R-:W-:-:S03]  /*3600*/  MOV R2, 0xffff ;  /* 0x0000ffff00027802 */ /* 0x000fc60000000f00 */
[----:B------:R-:W-:Y:S04]  /*3610*/  DEPBAR.LE SB1, 0x36 ;  /* 0x00009d800000791a */ /* 0x000fe80000000000 */
[----:B------:R-:W1:Y:S02]  /*3620*/  UTCATOMSWS.FIND_AND_SET.ALIGN UP0, UR5, UR5 ;  /* 0x00000005000575e3 */ /* 0x000e640008000800 */
[----:B-1----:R-:W-:Y:S01]  /*3630*/  MOV R3, UR5 ;  /* 0x0000000500037c02 */ /* 0x002fe20008000f00 */
[----:B------:R-:W-:Y:S06]  /*3640*/  BRA.U UP0, `(.L_x_67) ;  /* 0x0000000100187547 */ /* 0x000fec000b800000 */
.L_x_68:
[----:B------:R-:W-:Y:S05]  /*3650*/  NANOSLEEP 0x64 ;  /* 0x000000640000795d */ /* 0x000fea0003800000 */
[----:B------:R-:W-:-:S05]  /*3660*/  UMOV UR5, 0x10 ;  /* 0x0000001000057882 */ /* 0x000fca0000000000 */
[----:B------:R-:W-:Y:S04]  /*3670*/  DEPBAR.LE SB1, 0x36 ;  /* 0x00009d800000791a */ /* 0x000fe80000000000 */
[----:B------:R-:W1:Y:S02]  /*3680*/  UTCATOMSWS.FIND_AND_SET.ALIGN UP0, UR5, UR5 ;  /* 0x00000005000575e3 */ /* 0x000e640008000800 */
[----:B-1----:R-:W-:Y:S01]  /*3690*/  MOV R3, UR5 ;  /* 0x0000000500037c02 */ /* 0x002fe20008000f00 */
[----:B------:R-:W-:Y:S05]  /*36a0*/  BRA.U !UP0, `(.L_x_68) ;  /* 0xfffffffd08e87547 */ /* 0x000fea000b83ffff */
.L_x_67:
[-C--:B------:R-:W-:Y:S02]  /*36b0*/  SHF.L.U32 R2, R2, R3.reuse, RZ ;  /* 0x0000000302027219 */ /* 0x080fe400000006ff */
[----:B------:R-:W-:Y:S01]  /*36c0*/  SHF.L.U32 R0, R0, R3, RZ ;  /* 0x0000000300007219 */ /* 0x000fe200000006ff */
[----:B------:R-:W-:Y:S02]  /*36d0*/  IMAD.SHL.U32 R3, R3, 0x20, RZ ;  /* 0x0000002003037824 */ /* 0x000fe400078e00ff */
[----:B------:R1:W-:Y:S04]  /*36e0*/  ATOMS.OR RZ, [UR4+0x14], R2 ;  /* 0x00001402ffff798c */ /* 0x0003e8000b000004 */
[----:B------:R1:W-:Y:S04]  /*36f0*/  ATOMS.OR RZ, [UR4+0x18], R0 ;  /* 0x00001800ffff798c */ /* 0x0003e8000b000004 */
[----:B------:R1:W-:Y:S01]  /*3700*/  STS [UR45+0x1c0], R3 ;  /* 0x0001c003ff007988 */ /* 0x0003e2000800082d */
[----:B------:R-:W-:Y:S05]  /*3710*/  BRA `(.L_x_66) ;  /* 0x0000000000107947 */ /* 0x000fea0003800000 */
.L_x_65:
[----:B------:R-:W-:Y:S02]  /*3720*/  MOV R0, 0xffffffff ;  /* 0xffffffff00007802 */ /* 0x000fe40000000f00 */
[----:B------:R-:W-:-:S03]  /*3730*/  MOV R2, 0x3760 ;  /* 0x0000376000027802 */ /* 0x000fc60000000f00 */
[----:B------:R1:W-:Y:S04]  /*3740*/  STS [UR45+0x1c0], R0 ;  /* 0x0001c000ff007988 */ /* 0x0003e8000800082d */
[----:B-1-3-5:R-:W-:Y:S05]  /*3750*/  CALL.REL.NOINC `($__internal_1_$__cuda_sm10x_tcgen05_guardrail_trap_phase_invalid_during_alloc) ;  /* 0x0000005800807944 */ /* 0x02afea0003c00000 */
.L_x_66:
[----:B------:R-:W-:Y:S05]  /*3760*/  WARPSYNC.ALL ;  /* 0x0000000000007948 */ /* 0x000fea0003800000 */
[----:B------:R-:W2:Y:S01]  /*3770*/  S2UR UR10, SR_CgaCtaId ;  /* 0x00000000000a79c3 */ /* 0x000ea20000008800 */
[----:B------:R-:W-:Y:S01]  /*3780*/  UMOV UR4, 0x400 ;  /* 0x0000040000047882 */ /* 0x000fe20000000000 */
[----:B------:R-:W-:-:S06]  /*3790*/  NOP ;  /* 0x0000000000007918 */ /* 0x000fcc0000000000 */
[----:B------:R-:W-:Y:S08]  /*37a0*/  BAR.ARV 0x6, 0xa0 ;  /* 0x0182800000007b1d */ /* 0x000ff00000002000 */
[----:B------:R-:W4:Y:S01]  /*37b0*/  LDC R8, c[0x0][0x370] ;  /* 0x0000dc00ff087b82 */ /* 0x000f220000000800 */
[----:B------:R-:W-:Y:S01]  /*37c0*/  HFMA2 R15, -RZ, RZ, 0, 5.9604644775390625e-08 ;  /* 0x00000001ff0f7431 */ /* 0x000fe200000001ff */
[----:B------:R-:W-:Y:S01]  /*37d0*/  CS2R R12, SRZ ;  /* 0x00000000000c7805 */ /* 0x000fe2000001ff00 */
[----:B------:R-:W-:Y:S01]  /*37e0*/  IMAD.MOV.U32 R11, RZ, RZ, RZ ;  /* 0x000000ffff0b7224 */ /* 0x000fe200078e00ff */
[----:B------:R-:W-:Y:S01]  /*37f0*/  UMOV UR24, URZ ;  /* 0x000000ff00187c82 */ /* 0x000fe20008000000 */
[----:B------:R-:W-:Y:S01]  /*3800*/  UMOV UR23, URZ ;  /* 0x000000ff00177c82 */ /* 0x000fe20008000000 */
[----:B--2---:R-:W-:Y:S01]  /*3810*/  ULEA UR10, UR10, UR4, 0x18 ;  /* 0x000000040a0a7291 */ /* 0x004fe2000f8ec0ff */
[----:B------:R-:W2:Y:S03]  /*3820*/  LDCU UR4, c[0x0][0x38c] ;  /* 0x00007180ff0477ac */ /* 0x000ea60008000800 */
[----:B------:R-:W-:-:S02]  /*3830*/  UIADD3 UR15, UPT, UPT, UR10, 0x6400, URZ ;  /* 0x000064000a0f7890 */ /* 0x000fc4000fffe0ff */
[----:B------:R-:W-:-:S03]  /*3840*/  UIADD3 UR16, UPT, UPT, UR10, 0x24400, URZ ;  /* 0x000244000a107890 */ /* 0x000fc6000fffe0ff */
[----:B-1----:R-:W1:Y:S01]  /*3850*/  LDS R0, [UR10+0x1c0] ;  /* 0x0001c00aff007984 */ /* 0x002e620008000800 */
[----:B------:R-:W-:Y:S02]  /*3860*/  UIADD3 UR17, UPT, UPT, UR10, 0x33400, URZ ;  /* 0x000334000a117890 */ /* 0x000fe4000fffe0ff */
[----:B------:R-:W-:Y:S02]  /*3870*/  UIADD3 UR18, UPT, UPT, UR10, 0x35200, URZ ;  /* 0x000352000a127890 */ /* 0x000fe4000fffe0ff */
[----:B------:R-:W-:Y:S02]  /*3880*/  USHF.R.U32.HI UR15, URZ, 0x4, UR15 ;  /* 0x00000004ff0f7899 */ /* 0x000fe4000801160f */
[----:B------:R-:W-:Y:S02]  /*3890*/  USHF.R.U32.HI UR16, URZ, 0x4, UR16 ;  /* 0x00000004ff107899 */ /* 0x000fe40008011610 */
[----:B------:R-:W-:Y:S02]  /*38a0*/  USHF.R.U32.HI UR17, URZ, 0x4, UR17 ;  /* 0x00000004ff117899 */ /* 0x000fe40008011611 */
[----:B--2---:R-:W-:-:S02]  /*38b0*/  UIADD3 UR4, UPT, UPT, UR4, 0x7f, URZ ;  /* 0x0000007f04047890 */ /* 0x004fc4000fffe0ff */
[----:B------:R-:W-:Y:S02]  /*38c0*/  USHF.R.U32.HI UR18, URZ, 0x4, UR18 ;  /* 0x00000004ff127899 */ /* 0x000fe40008011612 */
[----:B------:R-:W-:Y:S02]  /*38d0*/  USHF.R.S32.HI UR9, URZ, 0x1f, UR4 ;  /* 0x0000001fff097899 */ /* 0x000fe40008011404 */
[----:B------:R-:W-:Y:S02]  /*38e0*/  ULOP3.LUT UR15, UR15, 0x3fff, URZ, 0xc0, !UPT ;  /* 0x00003fff0f0f7892 */ /* 0x000fe4000f8ec0ff */
[----:B------:R-:W-:Y:S02]  /*38f0*/  ULEA.HI UR9, UR9, UR4, URZ, 0x7 ;  /* 0x0000000409097291 */ /* 0x000fe4000f8f38ff */
[----:B------:R-:W-:Y:S02]  /*3900*/  ULOP3.LUT UR16, UR16, 0x3fff, URZ, 0xc0, !UPT ;  /* 0x00003fff10107892 */ /* 0x000fe4000f8ec0ff */
[----:B------:R-:W-:-:S02]  /*3910*/  USHF.R.S32.HI UR9, URZ, 0x7, UR9 ;  /* 0x00000007ff097899 */ /* 0x000fc40008011409 */
[----:B------:R-:W-:Y:S02]  /*3920*/  ULOP3.LUT UR17, UR17, 0x3fff, URZ, 0xc0, !UPT ;  /* 0x00003fff11117892 */ /* 0x000fe4000f8ec0ff */
[----:B------:R-:W-:Y:S02]  /*3930*/  UISETP.LT.AND UP0, UPT, UR9, 0x1, UPT ;  /* 0x000000010900788c */ /* 0x000fe4000bf01270 */
[----:B------:R-:W-:Y:S02]  /*3940*/  ULOP3.LUT UR18, UR18, 0x3fff, URZ, 0xc0, !UPT ;  /* 0x00003fff12127892 */ /* 0x000fe4000f8ec0ff */
[----:B------:R-:W-:Y:S02]  /*3950*/  USEL UR14, UR9, 0x1, !UP0 ;  /* 0x00000001090e7887 */ /* 0x000fe4000c000000 */
[----:B------:R-:W-:Y:S02]  /*3960*/  ULOP3.LUT UR15, UR15, 0x10000, URZ, 0xfc, !UPT ;  /* 0x000100000f0f7892 */ /* 0x000fe4000f8efcff */
[----:B------:R-:W-:-:S02]  /*3970*/  ULOP3.LUT UR16, UR16, 0x10000, URZ, 0xfc, !UPT ;  /* 0x0001000010107892 */ /* 0x000fc4000f8efcff */
[----:B------:R-:W-:Y:S02]  /*3980*/  ULOP3.LUT UR17, UR17, 0x10000, URZ, 0xfc, !UPT ;  /* 0x0001000011117892 */ /* 0x000fe4000f8efcff */
[----:B------:R-:W-:Y:S01]  /*3990*/  ULOP3.LUT UR18, UR18, 0x10000, URZ, 0xfc, !UPT ;  /* 0x0001000012127892 */ /* 0x000fe2000f8efcff */
[----:B-1----:R-:W-:Y:S01]  /*39a0*/  R2UR UR27, R0 ;  /* 0x00000000001b72ca */ /* 0x002fe200000e0000 */
[----:B------:R-:W-:Y:S01]  /*39b0*/  UIADD3 UR14, UPT, UPT, -UR14, URZ, URZ ;  /* 0x000000ff0e0e7290 */ /* 0x000fe2000fffe1ff */
[----:B------:R-:W1:Y:S11]  /*39c0*/  LDC R0, c[0x0][0x374] ;  /* 0x0000dd00ff007b82 */ /* 0x000e760000000800 */
[----:B------:R-:W-:Y:S01]  /*39d0*/  IMAD.U32 R2, RZ, RZ, UR27 ;  /* 0x0000001bff027e24 */ /* 0x000fe2000f8e00ff */
[----:B------:R-:W-:-:S02]  /*39e0*/  UIADD3 UR6, UPT, UPT, UR27, 0x80, URZ ;  /* 0x000000801b067890 */ /* 0x000fc4000fffe0ff */
[----:B------:R-:W-:Y:S01]  /*39f0*/  UIADD3 UR4, UPT, UPT, UR27, -0x7fffff80, URZ ;  /* 0x800000801b047890 */ /* 0x000fe2000fffe0ff */
[----:B------:R-:W-:Y:S01]  /*3a00*/  VIADD R2, R2, 0x84 ;  /* 0x0000008402027836 */ /* 0x000fe20000000000 */
[----:B------:R-:W-:Y:S02]  /*3a10*/  USHF.R.U32.HI UR26, URZ, 0x11, UR6 ;  /* 0x00000011ff1a7899 */ /* 0x000fe40008011606 */
[----:B------:R-:W-:Y:S02]  /*3a20*/  USHF.R.U32.HI UR25, URZ, 0x11, UR4 ;  /* 0x00000011ff197899 */ /* 0x000fe40008011604 */
[----:B------:R-:W-:Y:S01]  /*3a30*/  R2UR UR8, R2 ;  /* 0x00000000020872ca */ /* 0x000fe200000e0000 */
[----:B------:R-:W-:Y:S02]  /*3a40*/  ULOP3.LUT UR26, UR26, 0x6000, URZ, 0xc0, !UPT ;  /* 0x000060001a1a7892 */ /* 0x000fe4000f8ec0ff */
[----:B------:R-:W-:Y:S02]  /*3a50*/  ULOP3.LUT UR25, UR25, 0x6000, URZ, 0xc0, !UPT ;  /* 0x0000600019197892 */ /* 0x000fe4000f8ec0ff */
[----:B------:R-:W-:-:S02]  /*3a60*/  ULOP3.LUT UR26, UR26, 0x890, URZ, 0xfc, !UPT ;  /* 0x000008901a1a7892 */ /* 0x000fc4000f8efcff */
[----:B----4-:R-:W-:-:S12]  /*3a70*/  ULOP3.LUT UR25, UR25, 0x890, URZ, 0xfc, !UPT ;  /* 0x0000089019197892 */ /* 0x010fd8000f8efcff */
.L_x_77:
[C---:B------:R-:W-:Y:S02]  /*3a80*/  LEA R2, R13.reuse, UR10, 0x3 ;  /* 0x0000000a0d027c11 */ /* 0x040fe4000f8e18ff */
[----:B------:R-:W-:Y:S02]  /*3a90*/  SHF.L.U32 R3, R12, 0x1f, RZ ;  /* 0x0000001f0c037819 */ /* 0x000fe400000006ff */
[----:B------:R-:W-:Y:S02]  /*3aa0*/  LEA R4, R13, UR10, 0x4 ;  /* 0x0000000a0d047c11 */ /* 0x000fe4000f8e20ff */
[----:B--2---:R-:W2:Y:S02]  /*3ab0*/  SYNCS.PHASECHK.TRANS64.TRYWAIT P0, [R2+URZ+0x130], R3 ;  /* 0x00013003020075a7 */ /* 0x004ea400080011ff */
[----:B--2-4-:R-:W-:Y:S05]  /*3ac0*/  @!P0 BRA `(.L_x_69) ;  /* 0x0000005000488947 */ /* 0x014fea0003800000 */
.L_x_168:
[----:B------:R-:W4:Y:S01]  /*3ad0*/  LDS.128 R4, [R4+0x1a0] ;  /* 0x0001a00004047984 */ /* 0x000f220000000c00 */
[----:B---3--:R-:W-:Y:S01]  /*3ae0*/  ISETP.GE.AND P0, PT, R40, 0x1, PT ;  /* 0x000000012800780c */ /* 0x008fe20003f06270 */
[----:B--2---:R-:W-:Y:S01]  /*3af0*/  VIADD R2, R2, 0x140 ;  /* 0x0000014002027836 */ /* 0x004fe20000000000 */
[----:B------:R-:W-:Y:S01]  /*3b00*/  @!PT LDS RZ, [RZ] ;  /* 0x00000000fffff984 */ /* 0x000fe20000000800 */
[----:B------:R-:W-:Y:S01]  /*3b10*/  @!PT LDS RZ, [RZ] ;  /* 0x00000000fffff984 */ /* 0x000fe20000000800 */
[----:B------:R-:W-:Y:S01]  /*3b20*/  @!PT LDS RZ, [RZ] ;  /* 0x00000000fffff984 */ /* 0x000fe20000000800 */
[----:B------:R-:W-:Y:S01]  /*3b30*/  @!PT LDS RZ, [RZ] ;  /* 0x00000000fffff984 */ /* 0x000fe20000000800 */
[----:B------:R2:W-:Y:S06]  /*3b40*/  MEMBAR.ALL.CTA ;  /* 0x0000000000007992 */ /* 0x0005ec0000008000 */
[----:B--2---:R-:W2:Y:S01]  /*3b50*/  FENCE.VIEW.ASYNC.S ;  /* 0x00000000000073c6 */ /* 0x004ea20000000000 */
[----:B------:R-:W-:-:S04]  /*3b60*/  PRMT R2, RZ, 0x654, R2 ;  /* 0x00000654ff027816 */ /* 0x000fc80000000002 */
[----:B--2---:R2:W-:Y:S01]  /*3b70*/  SYNCS.ARRIVE.TRANS64.RED.A1T0 RZ, [R2+URZ], RZ ;  /* 0x000000ff02ff79a7 */ /* 0x0045e200081004ff */
[----:B----4-:R-:W-:-:S13]  /*3b80*/  LOP3.LUT P3, RZ, R6, 0x1, RZ, 0xc0, !PT ;  /* 0x0000000106ff7812 */ /* 0x010fda000786c0ff */
[----:B------:R-:W-:Y:S02]  /*3b90*/  @P3 MOV R10, R4 ;  /* 0x00000004000a3202 */ /* 0x000fe40000000f00 */
[----:B------:R-:W-:Y:S01]  /*3ba0*/  @P3 LOP3.LUT R9, R5, 0xffff, RZ, 0xc0, !PT ;  /* 0x0000ffff05093812 */ /* 0x000fe200078ec0ff */
[----:B--2---:R-:W-:Y:S06]  /*3bb0*/  @!P0 BRA `(.L_x_70) ;  /* 0x0000000000b88947 */ /* 0x004fec0003800000 */
[----:B------:R-:W1:Y:S01]  /*3bc0*/  LDC.64 R4, c[0x0][0xf18] ;  /* 0x0003c600ff047b82 */ /* 0x000e620000000a00 */
[----:B------:R-:W-:-:S07]  /*3bd0*/  ISETP.NE.AND P0, PT, R40, 0x1, PT ;  /* 0x000000012800780c */ /* 0x000fce0003f05270 */
[----:B------:R-:W2:Y:S08]  /*3be0*/  LDC.64 R6, c[0x0][0xf10] ;  /* 0x0003c400ff067b82 */ /* 0x000eb00000000a00 */
[----:B------:R-:W3:Y:S08]  /*3bf0*/  LDC R16, c[0x0][0xf20] ;  /* 0x0003c800ff107b82 */ /* 0x000ef00000000800 */
[----:B------:R-:W4:Y:S01]  /*3c00*/  LDC R17, c[0x0][0xf0c] ;  /* 0x0003c300ff117b82 */ /* 0x000f220000000800 */
[----:B-1----:R-:W-:Y:S01]  /*3c10*/  IMAD.HI.U32 R19, R0, R5, RZ ;  /* 0x0000000500137227 */ /* 0x002fe200078e00ff */
[----:B------:R-:W-:-:S03]  /*3c20*/  ISETP.NE.AND P1, PT, R4, 0x1, PT ;  /* 0x000000010400780c */ /* 0x000fc60003f25270 */
[----:B------:R-:W-:-:S03]  /*3c30*/  IMAD.HI.U32 R5, R9, R5, RZ ;  /* 0x0000000509057227 */ /* 0x000fc600078e00ff */
[----:B------:R-:W1:Y:S01]  /*3c40*/  LDC.64 R2, c[0x0][0xf28] ;  /* 0x0003ca00ff027b82 */ /* 0x000e620000000a00 */
[----:B--2---:R-:W-:-:S04]  /*3c50*/  IMAD.HI.U32 R20, R8, R6, RZ ;  /* 0x0000000608147227 */ /* 0x004fc800078e00ff */
[----:B------:R-:W-:Y:S01]  /*3c60*/  IMAD.HI.U32 R21, R10, R6, RZ ;  /* 0x000000060a157227 */ /* 0x000fe200078e00ff */
[----:B------:R-:W-:Y:S02]  /*3c70*/  SHF.R.U32.HI R20, RZ, R7, R20 ;  /* 0x00000007ff147219 */ /* 0x000fe40000011614 */
[-C--:B---3--:R-:W-:Y:S02]  /*3c80*/  SHF.R.U32.HI R19, RZ, R16.reuse, R19 ;  /* 0x00000010ff137219 */ /* 0x088fe40000011613 */
[----:B------:R-:W-:Y:S02]  /*3c90*/  SHF.R.U32.HI R5, RZ, R16, R5 ;  /* 0x00000010ff057219 */ /* 0x000fe40000011605 */
[----:B------:R-:W-:Y:S02]  /*3ca0*/  SEL R19, R0, R19, !P1 ;  /* 0x0000001300137207 */ /* 0x000fe40004800000 */
[----:B------:R-:W-:Y:S02]  /*3cb0*/  SHF.R.U32.HI R21, RZ, R7, R21 ;  /* 0x00000007ff157219 */ /* 0x000fe40000011615 */
[----:B----4-:R-:W-:-:S02]  /*3cc0*/  ISETP.NE.AND P2, PT, R17, 0x1, PT ;  /* 0x000000011100780c */ /* 0x010fc40003f45270 */
[----:B------:R-:W-:Y:S02]  /*3cd0*/  SEL R5, R9, R5, !P1 ;  /* 0x0000000509057207 */ /* 0x000fe40004800000 */
[----:B------:R-:W-:Y:S02]  /*3ce0*/  SEL R20, R8, R20, !P2 ;  /* 0x0000001408147207 */ /* 0x000fe40005000000 */
[----:B------:R-:W-:Y:S01]  /*3cf0*/  SEL R21, R10, R21, !P2 ;  /* 0x000000150a157207 */ /* 0x000fe20005000000 */
[----:B-1----:R-:W-:-:S04]  /*3d00*/  IMAD.HI.U32 R18, R19, R2, RZ ;  /* 0x0000000213127227 */ /* 0x002fc800078e00ff */
        /* <DEDUP_REMOVED lines=25> */
.L_x_70:
[----:B------:R-:W2:Y:S02]  /*3ea0*/  LDCU UR5, c[0x0][0xf30] ;  /* 0x0001e600ff0577ac */ /* 0x000ea40008000800 */
[----:B--2---:R-:W-:-:S09]  /*3eb0*/  UISETP.NE.AND UP0, UPT, UR5, 0x1, UPT ;  /* 0x000000010500788c */ /* 0x004fd2000bf05270 */
[----:B------:R-:W-:Y:S05]  /*3ec0*/  BRA.U UP0, `(.L_x_71) ;  /* 0x0000000100387547 */ /* 0x000fea000b800000 */
[----:B------:R-:W2:Y:S08]  /*3ed0*/  LDC.64 R4, c[0x0][0xf10] ;  /* 0x0003c400ff047b82 */ /* 0x000eb00000000a00 */
[----:B------:R-:W3:Y:S08]  /*3ee0*/  LDC.64 R2, c[0x0][0xf18] ;  /* 0x0003c600ff027b82 */ /* 0x000ef00000000a00 */
[----:B------:R-:W4:Y:S08]  /*3ef0*/  LDC R7, c[0x0][0xf0c] ;  /* 0x0003c300ff077b82 */ /* 0x000f300000000800 */
[----:B------:R-:W1:Y:S01]  /*3f00*/  LDC R6, c[0x0][0xf20] ;  /* 0x0003c800ff067b82 */ /* 0x000e620000000800 */
[----:B--2---:R-:W-:-:S05]  /*3f10*/  IMAD.HI.U32 R4, R10, R4, RZ ;  /* 0x000000040a047227 */ /* 0x004fca00078e00ff */
[----:B------:R-:W-:Y:S01]  /*3f20*/  SHF.R.U32.HI R4, RZ, R5, R4 ;  /* 0x00000005ff047219 */ /* 0x000fe20000011604 */
[----:B---3--:R-:W-:Y:S01]  /*3f30*/  IMAD.HI.U32 R3, R9, R3, RZ ;  /* 0x0000000309037227 */ /* 0x008fe200078e00ff */
[----:B------:R-:W-:Y:S02]  /*3f40*/  ISETP.NE.AND P0, PT, R2, 0x1, PT ;  /* 0x000000010200780c */ /* 0x000fe40003f05270 */
[----:B----4-:R-:W-:-:S04]  /*3f50*/  ISETP.NE.AND P1, PT, R7, 0x1, PT ;  /* 0x000000010700780c */ /* 0x010fc80003f25270 */
[----:B------:R-:W-:Y:S02]  /*3f60*/  SEL R4, R10, R4, !P1 ;  /* 0x000000040a047207 */ /* 0x000fe40004800000 */
[----:B-1----:R-:W-:-:S04]  /*3f70*/  SHF.R.U32.HI R3, RZ, R6, R3 ;  /* 0x00000006ff037219 */ /* 0x002fc80000011603 */
[----:B------:R-:W-:-:S05]  /*3f80*/  SEL R3, R9, R3, !P0 ;  /* 0x0000000309037207 */ /* 0x000fca0004000000 */
[----:B------:R-:W-:-:S04]  /*3f90*/  IMAD.IADD R3, R4, 0x1, -R3 ;  /* 0x0000000104037824 */ /* 0x000fc800078e0a03 */
[----:B------:R-:W-:-:S07]  /*3fa0*/  IMAD R9, R3, R2, R9 ;  /* 0x0000000203097224 */ /* 0x000fce00078e0209 */
.L_x_71:
[----:B------:R-:W2:Y:S01]  /*3fb0*/  LDCU UR5, c[0x0][0x38c] ;  /* 0x00007180ff0577ac */ /* 0x000ea20008000800 */
[----:B------:R-:W-:Y:S02]  /*3fc0*/  PLOP3.LUT P1, PT, PT, PT, PT, 0x80, 0x8 ;  /* 0x000000000008781c */ /* 0x000fe40003f2f070 */
[----:B------:R-:W-:Y:S01]  /*3fd0*/  SHF.L.U32 R2, R15, 0x1f, RZ ;  /* 0x0000001f0f027819 */ /* 0x000fe200000006ff */
[----:B------:R-:W-:Y:S02]  /*3fe0*/  ULEA UR12, UR24, UR10, 0x3 ;  /* 0x0000000a180c7291 */ /* 0x000fe4000f8e18ff */
[----:B------:R-:W-:Y:S02]  /*3ff0*/  ULEA UR13, UR24, UR27, 0x6 ;  /* 0x0000001b180d7291 */ /* 0x000fe4000f8e30ff */
[----:B--2---:R-:W-:-:S06]  /*4000*/  UISETP.GE.AND UP0, UPT, UR5, 0x1, UPT ;  /* 0x000000010500788c */ /* 0x004fcc000bf06270 */
[----:B------:R-:W-:-:S05]  /*4010*/  PLOP3.LUT P0, PT, PT, PT, UP0, 0x80, 0x8 ;  /* 0x000000000008781c */ /* 0x000fca0003f0f008 */
[----:B------:R-:W-:-:S08]  /*4020*/  @UP0 ULEA UR5, UR23, UR10, 0x3 ;  /* 0x0000000a17050291 */ /* 0x000fd0000f8e18ff */
[----:B------:R-:W-:-:S04]  /*4030*/  @P0 SHF.L.U32 R3, R11, 0x1f, RZ ;  /* 0x0000001f0b030819 */ /* 0x000fc800000006ff */
[----:B------:R2:W3:Y:S01]  /*4040*/  @P0 SYNCS.PHASECHK.TRANS64.TRYWAIT P1, [UR5], R3 ;  /* 0x00000003ff0005a7 */ /* 0x0004e20008021105 */
[----:B------:R-:W4:Y:S01]  /*4050*/  SYNCS.PHASECHK.TRANS64.TRYWAIT P0, [UR12+0x160], R2 ;  /* 0x00016002ff0075a7 */ /* 0x000f22000800110c */
[----:B--2---:R-:W-:-:S04]  /*4060*/  LEA.HI R3, R14, R14, RZ, 0x1 ;  /* 0x0000000e0e037211 */ /* 0x004fc800078f08ff */
[----:B------:R-:W-:-:S05]  /*4070*/  LOP3.LUT R3, R3, 0x7ffffffe, RZ, 0xc0, !PT ;  /* 0x7ffffffe03037812 */ /* 0x000fca00078ec0ff */
[----:B------:R-:W-:-:S05]  /*4080*/  IMAD.IADD R3, R14, 0x1, -R3 ;  /* 0x000000010e037824 */ /* 0x000fca00078e0a03 */
[----:B------:R-:W-:-:S13]  /*4090*/  R2UR UR7, R3 ;  /* 0x00000000030772ca */ /* 0x000fda00000e0000 */
[----:B------:R-:W-:Y:S01]  /*40a0*/  ULEA UR7, UR7, UR8, 0x1 ;  /* 0x0000000807077291 */ /* 0x000fe2000f8e08ff */
[----:B---34-:R-:W-:Y:S11]  /*40b0*/  @!P0 BRA `(.L_x_72) ;  /* 0x0000004800e08947 */ /* 0x018ff60003800000 */
.L_x_170:
[----:B------:R-:W-:Y:S01]  /*40c0*/  IADD3 R13, PT, PT, R13, 0x1, RZ ;  /* 0x000000010d0d7810 */ /* 0x000fe20007ffe0ff */
[----:B------:R-:W-:Y:S06]  /*40d0*/  BRA.U !UP0, `(.L_x_73) ;  /* 0x0000000108e07547 */ /* 0x000fec000b800000 */
[----:B------:R-:W-:Y:S02]  /*40e0*/  ULOP3.LUT UR5, UR7, 0x80000000, URZ, 0x3c, !UPT ;  /* 0x8000000007057892 */ /* 0x000fe4000f8e3cff */
[----:B------:R-:W-:Y:S02]  /*40f0*/  USHF.R.U32.HI UR30, URZ, 0x1a, UR7 ;  /* 0x0000001aff1e7899 */ /* 0x000fe40008011607 */
[----:B------:R-:W-:Y:S02]  /*4100*/  USHF.R.U32.HI UR28, URZ, 0x1a, UR5 ;  /* 0x0000001aff1c7899 */ /* 0x000fe40008011605 */
[----:B------:R-:W-:Y:S02]  /*4110*/  ULOP3.LUT UR30, UR30, 0x30, URZ, 0xc0, !UPT ;  /* 0x000000301e1e7892 */ /* 0x000fe4000f8ec0ff */
[----:B------:R-:W-:Y:S02]  /*4120*/  ULOP3.LUT UR28, UR28, 0x30, URZ, 0xc0, !UPT ;  /* 0x000000301c1c7892 */ /* 0x000fe4000f8ec0ff */
[----:B------:R-:W-:-:S02]  /*4130*/  ULOP3.LUT UR30, UR30, 0x480, URZ, 0xfc, !UPT ;  /* 0x000004801e1e7892 */ /* 0x000fc4000f8efcff */
[----:B------:R-:W-:Y:S02]  /*4140*/  ULOP3.LUT UR28, UR28, 0x480, URZ, 0xfc, !UPT ;  /* 0x000004801c1c7892 */ /* 0x000fe4000f8efcff */
[----:B------:R-:W-:Y:S02]  /*4150*/  UPRMT UR31, UR30, 0x5410, UR26 ;  /* 0x000054101e1f7896 */ /* 0x000fe4000800001a */
[----:B------:R-:W-:Y:S01]  /*4160*/  UPRMT UR29, UR28, 0x5410, UR25 ;  /* 0x000054101c1d7896 */ /* 0x000fe20008000019 */
[----:B------:R-:W-:Y:S01]  /*4170*/  UMOV UR22, URZ ;  /* 0x000000ff00167c82 */ /* 0x000fe20008000000 */
[----:B------:R-:W-:Y:S01]  /*4180*/  UMOV UR21, UR14 ;  /* 0x0000000e00157c82 */ /* 0x000fe20008000000 */
[----:B------:R-:W-:Y:S01]  /*4190*/  UMOV UR20, UR9 ;  /* 0x0000000900147c82 */ /* 0x000fe20008000000 */
[----:B------:R-:W-:Y:S01]  /*41a0*/  UMOV UR19, UR23 ;  /* 0x0000001700137c82 */ /* 0x000fe20008000000 */
[----:B------:R-:W-:Y:S01]  /*41b0*/  UMOV UR30, URZ ;  /* 0x000000ff001e7c82 */ /* 0x000fe20008000000 */
[----:B------:R-:W-:-:S06]  /*41c0*/  UMOV UR28, URZ ;  /* 0x000000ff001c7c82 */ /* 0x000fcc0008000000 */
.L_x_76:
[----:B------:R-:W-:Y:S02]  /*41d0*/  UIADD3 UR21, UPT, UPT, UR21, 0x1, URZ ;  /* 0x0000000115157890 */ /* 0x000fe4000fffe0ff */
[----:B---3--:R-:W-:Y:S02]  /*41e0*/  ULEA UR11, UR19, UR10, 0x3 ;  /* 0x0000000a130b7291 */ /* 0x008fe4000f8e18ff */
[----:B------:R-:W-:Y:S01]  /*41f0*/  UISETP.NE.AND UP0, UPT, UR21, URZ, UPT ;  /* 0x000000ff1500728c */ /* 0x000fe2000bf05270 */
[----:B----4-:R-:W-:Y:S10]  /*4200*/  @P1 BRA `(.L_x_74) ;  /* 0x00000000000c1947 */ /* 0x010ff40003800000 */
[----:B--2---:R-:W-:Y:S04]  /*4210*/  SHF.L.U32 R3, R11, 0x1f, RZ ;  /* 0x0000001f0b037819 */ /* 0x004fe800000006ff */
[----:B------:R-:W2:Y:S02]  /*4220*/  SYNCS.PHASECHK.TRANS64.TRYWAIT P0, [UR11], R3 ;  /* 0x00000003ff0075a7 */ /* 0x000ea4000800110b */
[----:B--2---:R-:W-:Y:S05]  /*4230*/  @!P0 BRA `(.L_x_75) ;  /* 0x0000004800988947 */ /* 0x004fea0003800000 */
.L_x_74:
[----:B------:R-:W-:Y:S01]  /*4240*/  UISETP.NE.AND UP1, UPT, UR20, 0x1, UPT ;  /* 0x000000011400788c */ /* 0x000fe2000bf25270 */
[----:B------:R-:W-:Y:S01]  /*4250*/  PLOP3.LUT P1, PT, PT, PT, PT, 0x80, 0x8 ;  /* 0x000000000008781c */ /* 0x000fe20003f2f070 */
[----:B------:R-:W-:Y:S02]  /*4260*/  UIADD3 UR23, UPT, UPT, UR19, 0x1, URZ ;  /* 0x0000000113177890 */ /* 0x000fe4000fffe0ff */
[----:B------:R-:W-:Y:S02]  /*4270*/  ULEA UR34, UR19, UR16, 0x8 ;  /* 0x0000001013227291 */ /* 0x000fe4000f8e40ff */
[----:B------:R-:W-:Y:S01]  /*4280*/  UISETP.NE.AND UP2, UPT, UR23, 0xf, UPT ;  /* 0x0000000f1700788c */ /* 0x000fe2000bf45270 */
[----:B------:R-:W-:Y:S01]  /*4290*/  PLOP3.LUT P0, PT, PT, PT, UP1, 0x80, 0x8 ;  /* 0x000000000008781c */ /* 0x000fe20003f0f018 */
[----:B------:R-:W-:Y:S02]  /*42a0*/  ULEA UR36, UR19, UR17, 0x5 ;  /* 0x0000001113247291 */ /* 0x000fe4000f8e28ff */
[----:B------:R-:W-:Y:S02]  /*42b0*/  USEL UR33, URZ, 0x1, UP2 ;  /* 0x00000001ff217887 */ /* 0x000fe40009000000 */
[----:B------:R-:W-:Y:S02]  /*42c0*/  USEL UR23, UR23, URZ, UP2 ;  /* 0x000000ff17177287 */ /* 0x000fe40009000000 */
[----:B------:R-:W-:Y:S02]  /*42d0*/  ULEA UR38, UR19, UR18, 0x5 ;  /* 0x0000001213267291 */ /* 0x000fe4000f8e28ff */
[----:B------:R-:W-:Y:S01]  /*42e0*/  @UP1 ULEA UR32, UR23, UR10, 0x3 ;  /* 0x0000000a17201291 */ /* 0x000fe2000f8e18ff */
[----:B------:R-:W-:Y:S01]  /*42f0*/  LOP3.LUT R11, R11, UR33, RZ, 0x3c, !PT ;  /* 0x000000210b0b7c12 */ /* 0x000fe2000f8e3cff */
[----:B------:R-:W-:Y:S02]  /*4300*/  UISETP.NE.U32.AND UP1, UPT, UR22, URZ, UPT ;  /* 0x000000ff1600728c */ /* 0x000fe4000bf25070 */
[----:B------:R-:W-:Y:S01]  /*4310*/  UIADD3 UR42, UPT, UPT, UR34, 0x2, URZ ;  /* 0x00000002222a7890 */ /* 0x000fe2000fffe0ff */
[----:B--2---:R-:W-:Y:S01]  /*4320*/  @P0 SHF.L.U32 R2, R11, 0x1f, RZ ;  /* 0x0000001f0b020819 */ /* 0x004fe200000006ff */
[----:B------:R-:W-:Y:S01]  /*4330*/  UIADD3 UR11, UPT, UPT, UR11, 0x78, URZ ;  /* 0x000000780b0b7890 */ /* 0x000fe2000fffe0ff */
[----:B------:R-:W-:Y:S02]  /*4340*/  UMOV UR37, 0x4008 ;  /* 0x0000400800257882 */ /* 0x000fe40000000000 */
[----:B------:R3:W4:Y:S01]  /*4350*/  @P0 SYNCS.PHASECHK.TRANS64.TRYWAIT P1, [UR32], R2 ;  /* 0x00000002ff0005a7 */ /* 0x0007220008021120 */
[----:B------:R-:W-:Y:S01]  /*4360*/  ULEA UR32, UR19, UR15, 0x9 ;  /* 0x0000000f13207291 */ /* 0x000fe2000f8e48ff */
[----:B------:R3:W-:Y:S01]  /*4370*/  UTCCP.T.S.4x32dp128bit tmem[UR27+0x80], gdesc[UR36] ;  /* 0x000080241b0079e7 */ /* 0x0007e20009100000 */
[----:B------:R-:W-:Y:S02]  /*4380*/  UIADD3 UR20, UPT, UPT, UR20, -0x1, URZ ;  /* 0xffffffff14147890 */ /* 0x000fe4000fffe0ff */
[----:B------:R-:W-:Y:S01]  /*4390*/  UIADD3 UR40, UPT, UPT, UR32, 0x2, URZ ;  /* 0x0000000220287890 */ /* 0x000fe2000fffe0ff */
[----:B------:R-:W-:Y:S01]  /*43a0*/  UMOV UR39, 0x4008 ;  /* 0x0000400800277882 */ /* 0x000fe20000000000 */
[----:B------:R-:W-:Y:S01]  /*43b0*/  UMOV UR35, 0x80004020 ;  /* 0x8000402000237882 */ /* 0x000fe20000000000 */
[----:B------:R3:W-:Y:S01]  /*43c0*/  UTCCP.T.S.4x32dp128bit tmem[UR27+0x84], gdesc[UR38] ;  /* 0x000084261b0079e7 */ /* 0x0007e20009100000 */
[----:B------:R-:W-:Y:S01]  /*43d0*/  UMOV UR33, 0x80004020 ;  /* 0x8000402000217882 */ /* 0x000fe20000000000 */
[----:B------:R-:W-:Y:S01]  /*43e0*/  UMOV UR43, 0x80004020 ;  /* 0x80004020002b7882 */ /* 0x000fe20000000000 */
[----:B------:R3:W-:Y:S01]  /*43f0*/  UTCOMMA gdesc[UR32], gdesc[UR34], tmem[UR13], tmem[UR30], idesc[UR31], tmem[UR6], UP1 ;  /* 0xc0061e22200075ea */ /* 0x0007e2000880000d */
[----:B------:R-:W-:Y:S01]  /*4400*/  UMOV UR41, 0x80004020 ;  /* 0x8000402000297882 */ /* 0x000fe20000000000 */
[----:B------:R-:W-:Y:S01]  /*4410*/  UMOV UR22, 0x1 ;  /* 0x0000000100167882 */ /* 0x000fe20000000000 */
[----:B------:R3:W-:Y:S01]  /*4420*/  UTCOMMA gdesc[UR40], gdesc[UR42], tmem[UR13], tmem[UR28], idesc[UR29], tmem[UR4], UPT ;  /* 0xc0041c2a280075ea */ /* 0x0007e2000b80000d */
[----:B------:R3:W-:Y:S01]  /*4430*/  UTCBAR [UR11], URZ ;  /* 0x000000ff0b0073e9 */ /* 0x0007e200080000ff */
[----:B------:R-:W-:Y:S01]  /*4440*/  UMOV UR19, UR23 ;  /* 0x0000001700137c82 */ /* 0x000fe20008000000 */
[----:B------:R-:W-:Y:S05]  /*4450*/  BRA.U UP0, `(.L_x_76) ;  /* 0xfffffffd005c7547 */ /* 0x000fea000b83ffff */
.L_x_73:
[----:B------:R-:W-:Y:S01]  /*4460*/  UIADD3 UR24, UPT, UPT, UR24, 0x1, URZ ;  /* 0x0000000118187890 */ /* 0x000fe2000fffe0ff */
[----:B------:R-:W-:Y:S01]  /*4470*/  ISETP.NE.AND P0, PT, R13, 0x2, PT ;  /* 0x000000020d00780c */ /* 0x000fe20003f05270 */
[----:B------:R-:W-:Y:S01]  /*4480*/  UIADD3 UR12, UPT, UPT, UR12, 0x150, URZ ;  /* 0x000001500c0c7890 */ /* 0x000fe2000fffe0ff */
[----:B------:R-:W-:Y:S01]  /*4490*/  IMAD.IADD R14, R9, 0x1, R86 ;  /* 0x00000001090e7824 */ /* 0x000fe200078e0256 */
[----:B------:R-:W-:Y:S01]  /*44a0*/  UISETP.NE.AND UP0, UPT, UR24, 0x2, UPT ;  /* 0x000000021800788c */ /* 0x000fe2000bf05270 */
[----:B--23--:R-:W-:Y:S02]  /*44b0*/  SEL R2, RZ, 0x1, P0 ;  /* 0x00000001ff027807 */ /* 0x00cfe40000000000 */
[----:B------:R-:W-:Y:S01]  /*44c0*/  SEL R13, R13, RZ, P0 ;  /* 0x000000ff0d0d7207 */ /* 0x000fe20000000000 */
[----:B------:R-:W-:Y:S01]  /*44d0*/  USEL UR5, URZ, 0x1, UP0 ;  /* 0x00000001ff057887 */ /* 0x000fe20008000000 */
[----:B------:R-:W-:Y:S01]  /*44e0*/  LOP3.LUT R12, R12, R2, RZ, 0x3c, !PT ;  /* 0x000000020c0c7212 */ /* 0x000fe200078e3cff */
[----:B------:R-:W-:Y:S01]  /*44f0*/  USEL UR24, UR24, URZ, UP0 ;  /* 0x000000ff18187287 */ /* 0x000fe20008000000 */
[----:B------:R2:W-:Y:S03]  /*4500*/  UTCBAR [UR12], URZ ;  /* 0x000000ff0c0073e9 */ /* 0x0005e600080000ff */
[----:B------:R-:W-:Y:S01]  /*4510*/  LOP3.LUT R15, R15, UR5, RZ, 0x3c, !PT ;  /* 0x000000050f0f7c12 */ /* 0x000fe2000f8e3cff */
[----:B------:R-:W-:Y:S07]  /*4520*/  @P3 BRA `(.L_x_77) ;  /* 0xfffffff400543947 */ /* 0x000fee000383ffff */
[----:B------:R-:W3:Y:S01]  /*4530*/  S2UR UR4, SR_CgaCtaId ;  /* 0x00000000000479c3 */ /* 0x000ee20000008800 */
[----:B------:R-:W-:Y:S01]  /*4540*/  ELECT P0, URZ, PT ;  /* 0x0000000000ff782f */ /* 0x000fe20003800000 */
[----:B-1----:R-:W-:Y:S01]  /*4550*/  IMAD.MOV.U32 R0, RZ, RZ, 0x1 ;  /* 0x00000001ff007424 */ /* 0x002fe200078e00ff */
[----:B------:R-:W-:Y:S01]  /*4560*/  UIADD3 UR10, UPT, UPT, UR10, 0x160, URZ ;  /* 0x000001600a0a7890 */ /* 0x000fe2000fffe0ff */
[----:B------:R-:W-:Y:S01]  /*4570*/  SHF.L.U32 R2, R15, 0x1f, RZ ;  /* 0x0000001f0f027819 */ /* 0x000fe200000006ff */
[----:B------:R-:W-:-:S03]  /*4580*/  UMOV UR5, 0x40 ;  /* 0x0000004000057882 */ /* 0x000fc60000000000 */
[----:B------:R-:W-:Y:S01]  /*4590*/  UVIRTCOUNT.DEALLOC.SMPOOL 0x80 ;  /* 0x000000800000784c */ /* 0x000fe20000000000 */
[----:B---3--:R-:W-:Y:S02]  /*45a0*/  ULEA UR4, UR4, UR5, 0x18 ;  /* 0x0000000504047291 */ /* 0x008fe4000f8ec0ff */
[----:B------:R-:W-:-:S07]  /*45b0*/  ULEA UR5, UR24, UR10, 0x3 ;  /* 0x0000000a18057291 */ /* 0x000fce000f8e18ff */
[----:B------:R1:W-:Y:S02]  /*45c0*/  @P0 STS.U8 [UR4+0x1c], R0 ;  /* 0x00001c00ff000988 */ /* 0x0003e40008000004 */
[----:B------:R-:W3:Y:S02]  /*45d0*/  SYNCS.PHASECHK.TRANS64.TRYWAIT P0, [UR5], R2 ;  /* 0x00000002ff0075a7 */ /* 0x000ee40008001105 */
[----:B-1-3--:R-:W-:Y:S05]  /*45e0*/  @!P0 BRA `(.L_x_78) ;  /* 0x0000004400c48947 */ /* 0x00afea0003800000 */
.L_x_173:
        /* <DEDUP_REMOVED lines=9> */
.L_x_175:
[----:B------:R-:W-:Y:S01]  /*4680*/  NOP ;  /* 0x0000000000007918 */ /* 0x000fe20000000000 */
[----:B-1----:R-:W1:Y:S01]  /*4690*/  LDS R0, [UR4+0x14] ;  /* 0x00001404ff007984 */ /* 0x002e620008000800 */
[----:B------:R-:W-:Y:S01]  /*46a0*/  ULOP3.LUT UR6, UR27, 0xffff, URZ, 0xc0, !UPT ;  /* 0x0000ffff1b067892 */ /* 0x000fe2000f8ec0ff */
[----:B------:R-:W-:Y:S01]  /*46b0*/  UMOV UR8, 0xffff ;  /* 0x0000ffff00087882 */ /* 0x000fe20000000000 */
[----:B------:R-:W-:Y:S02]  /*46c0*/  UMOV UR5, 0x1 ;  /* 0x0000000100057882 */ /* 0x000fe40000000000 */
[----:B------:R-:W-:-:S04]  /*46d0*/  USHF.R.U32.HI UR6, URZ, 0x5, UR6 ;  /* 0x00000005ff067899 */ /* 0x000fc80008011606 */
[----:B------:R-:W-:Y:S02]  /*46e0*/  USHF.L.U32 UR8, UR8, UR6, URZ ;  /* 0x0000000608087299 */ /* 0x000fe400080006ff */
[----:B------:R-:W-:-:S04]  /*46f0*/  USHF.L.U32 UR5, UR5, UR6, URZ ;  /* 0x0000000605057299 */ /* 0x000fc800080006ff */
[----:B-1----:R-:W-:-:S04]  /*4700*/  LOP3.LUT R0, R0, UR8, RZ, 0xc0, !PT ;  /* 0x0000000800007c12 */ /* 0x002fc8000f8ec0ff */
[----:B------:R-:W-:-:S13]  /*4710*/  ISETP.NE.AND P0, PT, R0, UR8, PT ;  /* 0x0000000800007c0c */ /* 0x000fda000bf05270 */
[----:B------:R-:W-:Y:S05]  /*4720*/  @P0 BRA `(.L_x_80) ;  /* 0x0000000000580947 */ /* 0x000fea0003800000 */
[----:B------:R-:W1:Y:S02]  /*4730*/  LDS R0, [UR4+0x18] ;  /* 0x00001804ff007984 */ /* 0x000e640008000800 */
[----:B-1----:R-:W-:-:S04]  /*4740*/  LOP3.LUT R0, R0, UR5, RZ, 0xc0, !PT ;  /* 0x0000000500007c12 */ /* 0x002fc8000f8ec0ff */
[----:B------:R-:W-:-:S13]  /*4750*/  ISETP.NE.AND P0, PT, R0, UR5, PT ;  /* 0x0000000500007c0c */ /* 0x000fda000bf05270 */
[----:B------:R-:W-:Y:S05]  /*4760*/  @P0 BRA `(.L_x_81) ;  /* 0x00000000003c0947 */ /* 0x000fea0003800000 */
[----:B------:R-:W1:Y:S01]  /*4770*/  S2R R2, SR_LANEID ;  /* 0x0000000000027919 */ /* 0x000e620000000000 */
[----:B------:R-:W-:Y:S01]  /*4780*/  ULOP3.LUT UR8, URZ, UR8, URZ, 0x33, !UPT ;  /* 0x00000008ff087292 */ /* 0x000fe2000f8e33ff */
[----:B------:R-:W-:Y:S02]  /*4790*/  VOTEU.ANY UR7, UPT, PT ;  /* 0x0000000000077886 */ /* 0x000fe400038e0100 */
[----:B------:R-:W-:-:S03]  /*47a0*/  UFLO.U32 UR7, UR7 ;  /* 0x00000007000772bd */ /* 0x000fc600080e0000 */
[----:B------:R-:W-:-:S04]  /*47b0*/  IMAD.U32 R0, RZ, RZ, UR8 ;  /* 0x00000008ff007e24 */ /* 0x000fc8000f8e00ff */
[----:B------:R3:W2:Y:S02]  /*47c0*/  REDUX UR6, R0 ;  /* 0x00000000000673c4 */ /* 0x0006a40000000000 */
[----:B------:R1:W-:Y:S02]  /*47d0*/  UTCATOMSWS.AND URZ, UR8 ;  /* 0x0000000800ff79e3 */ /* 0x0003e40008000000 */
[----:B-1----:R-:W-:Y:S02]  /*47e0*/  ISETP.EQ.U32.AND P0, PT, R2, UR7, PT ;  /* 0x0000000702007c0c */ /* 0x002fe4000bf02070 */
[----:B---3--:R-:W-:Y:S02]  /*47f0*/  LOP3.LUT R0, RZ, UR5, RZ, 0x33, !PT ;  /* 0x00000005ff007c12 */ /* 0x008fe4000f8e33ff */
[----:B--2---:R-:W-:Y:S02]  /*4800*/  MOV R2, UR6 ;  /* 0x0000000600027c02 */ /* 0x004fe40008000f00 */
[----:B------:R-:W1:Y:S07]  /*4810*/  REDUX UR5, R0 ;  /* 0x00000000000573c4 */ /* 0x000e6e0000000000 */
[----:B------:R2:W-:Y:S01]  /*4820*/  @P0 ATOMS.AND RZ, [UR4+0x14], R2 ;  /* 0x00001402ffff098c */ /* 0x0005e2000a800004 */
[----:B-1----:R-:W-:-:S05]  /*4830*/  IMAD.U32 R0, RZ, RZ, UR5 ;  /* 0x00000005ff007e24 */ /* 0x002fca000f8e00ff */
[----:B------:R2:W-:Y:S01]  /*4840*/  @P0 ATOMS.AND RZ, [UR4+0x18], R0 ;  /* 0x00001800ffff098c */ /* 0x0005e2000a800004 */
[----:B------:R-:W-:Y:S05]  /*4850*/  BRA `(.L_x_82) ;  /* 0x0000000000147947 */ /* 0x000fea0003800000 */
.L_x_81:
[----:B------:R-:W-:Y:S02]  /*4860*/  MOV R2, 0x4880 ;  /* 0x0000488000027802 */ /* 0x000fe40000000f00 */
[----:B--2-45:R-:W-:Y:S05]  /*4870*/  CALL.REL.NOINC `($__internal_0_$__cuda_sm10x_tcgen05_guardrail_trap_col_being_dealloced_not_returned_by_alloc) ;  /* 0x00000048002c7944 */ /* 0x034fea0003c00000 */
[----:B------:R-:W-:Y:S05]  /*4880*/  BRA `(.L_x_82) ;  /* 0x0000000000087947 */ /* 0x000fea0003800000 */
.L_x_80:
[----:B------:R-:W-:Y:S02]  /*4890*/  MOV R2, 0x48b0 ;  /* 0x000048b000027802 */ /* 0x000fe40000000f00 */
[----:B--2-45:R-:W-:Y:S05]  /*48a0*/  CALL.REL.NOINC `($__internal_2_$__cuda_sm10x_tcgen05_guardrail_trap_unallocated_columns_being_dealloced) ;  /* 0x0000004800387944 */ /* 0x034fea0003c00000 */
.L_x_82:
[----:B------:R-:W-:Y:S01]  /*48b0*/  NOP ;  /* 0x0000000000007918 */ /* 0x000fe20000000000 */
[----:B------:R-:W-:Y:S05]  /*48c0*/  EXIT ;  /* 0x000000000000794d */ /* 0x000fea0003800000 */
.L_x_64:
[----:B------:R-:W-:-:S09]  /*48d0*/  UISETP.NE.OR UP2, UPT, UR8, 0x3, !UP2 ;  /* 0x000000030800788c */ /* 0x000fd2000d745670 */
[----:B------:R-:W-:Y:S05]  /*48e0*/  BRA.U UP2, `(.L_x_83) ;  /* 0x0000000d02ac7547 */ /* 0x000fea000b800000 */
[----:B------:R-:W1:Y:S01]  /*48f0*/  LDC R0, c[0x0][0xf30] ;  /* 0x0003cc00ff007b82 */ /* 0x000e620000000800 */
[----:B------:R-:W2:Y:S01]  /*4900*/  LDCU.64 UR8, c[0x0][0xc88] ;  /* 0x00019100ff0877ac */ /* 0x000ea20008000a00 */
[----:B------:R-:W-:Y:S01]  /*4910*/  IMAD.MOV.U32 R30, RZ, RZ, 0x1 ;  /* 0x00000001ff1e7424 */ /* 0x000fe200078e00ff */
[----:B------:R-:W-:Y:S01]  /*4920*/  CS2R R26, SRZ ;  /* 0x00000000001a7805 */ /* 0x000fe2000001ff00 */
[----:B------:R-:W-:Y:S01]  /*4930*/  IMAD.MOV.U32 R24, RZ, RZ, 0x2000 ;  /* 0x00002000ff187424 */ /* 0x000fe200078e00ff */
[----:B------:R-:W4:Y:S03]  /*4940*/  LDCU.64 UR4, c[0x0][0xc90] ;  /* 0x00019200ff0477ac */ /* 0x000f260008000a00 */
[----:B------:R-:W3:Y:S01]  /*4950*/  LDC R19, c[0x0][0x370] ;  /* 0x0000dc00ff137b82 */ /* 0x000ee20000000800 */
[----:B------:R-:W-:Y:S01]  /*4960*/  UMOV UR7, 0x400 ;  /* 0x0000040000077882 */ /* 0x000fe20000000000 */
[----:B------:R-:W-:-:S02]  /*4970*/  UPLOP3.LUT UP1, UPT, UPT, UPT, UPT, 0x40, 0x4 ;  /* 0x000000000004789c */ /* 0x000fc40003f2e870 */
[----:B------:R-:W-:-:S04]  /*4980*/  ULEA UR7, UR45, UR7, 0x18 ;  /* 0x000000072d077291 */ /* 0x000fc8000f8ec0ff */
[----:B------:R-:W3:Y:S01]  /*4990*/  LDC R3, c[0x0][0xf0c] ;  /* 0x0003c300ff037b82 */ /* 0x000ee20000000800 */
[----:B--2---:R-:W-:-:S03]  /*49a0*/  UISETP.NE.U32.AND UP3, UPT, UR8, URZ, UPT ;  /* 0x000000ff0800728c */ /* 0x004fc6000bf65070 */
[----:B------:R-:W-:Y:S01]  /*49b0*/  UMOV UR8, URZ ;  /* 0x000000ff00087c82 */ /* 0x000fe20008000000 */
[----:B----4-:R-:W-:-:S03]  /*49c0*/  UISETP.NE.U32.AND UP4, UPT, UR4, URZ, UPT ;  /* 0x000000ff0400728c */ /* 0x010fc6000bf85070 */
[----:B------:R-:W2:Y:S01]  /*49d0*/  LDC R15, c[0x0][0xf20] ;  /* 0x0003c800ff0f7b82 */ /* 0x000ea20000000800 */
[----:B-1----:R-:W-:Y:S01]  /*49e0*/  ISETP.NE.AND P1, PT, R0, 0x1, PT ;  /* 0x000000010000780c */ /* 0x002fe20003f25270 */
[----:B------:R-:W-:Y:S02]  /*49f0*/  UISETP.NE.AND.EX UP3, UPT, UR9, URZ, UPT, UP3 ;  /* 0x000000ff0900728c */ /* 0x000fe4000bf65330 */
[----:B------:R-:W-:-:S04]  /*4a00*/  UISETP.NE.AND.EX UP4, UPT, UR5, URZ, UPT, UP4 ;  /* 0x000000ff0500728c */ /* 0x000fc8000bf85340 */
[----:B------:R-:W1:Y:S08]  /*4a10*/  LDC.64 R28, c[0x0][0x348] ;  /* 0x0000d200ff1c7b82 */ /* 0x000e700000000a00 */
[----:B------:R-:W4:Y:S08]  /*4a20*/  LDC.64 R16, c[0x0][0xf10] ;  /* 0x0003c400ff107b82 */ /* 0x000f300000000a00 */
[----:B------:R-:W1:Y:S08]  /*4a30*/  LDC.64 R6, c[0x0][0xf18] ;  /* 0x0003c600ff067b82 */ /* 0x000e700000000a00 */
[----:B------:R-:W1:Y:S08]  /*4a40*/  LDC.64 R4, c[0x0][0xf28] ;  /* 0x0003ca00ff047b82 */ /* 0x000e700000000a00 */
[----:B--23--:R-:W1:Y:S02]  /*4a50*/  LDC R18, c[0x0][0x374] ;  /* 0x0000dd00ff127b82 */ /* 0x00ce640000000800 */
.L_x_92:
[C---:B------:R-:W-:Y:S02]  /*4a60*/  LEA R0, R27.reuse, UR7, 0x3 ;  /* 0x000000071b007c11 */ /* 0x040fe4000f8e18ff */
[----:B------:R-:W-:Y:S02]  /*4a70*/  SHF.L.U32 R2, R26, 0x1f, RZ ;  /* 0x0000001f1a027819 */ /* 0x000fe400000006ff */
[----:B------:R-:W-:Y:S02]  /*4a80*/  LEA R20, R27, UR7, 0x4 ;  /* 0x000000071b147c11 */ /* 0x000fe4000f8e20ff */
[----:B--2---:R-:W2:Y:S02]  /*4a90*/  SYNCS.PHASECHK.TRANS64.TRYWAIT P0, [R0+URZ+0x130], R2 ;  /* 0x00013002000075a7 */ /* 0x004ea400080011ff */
[----:B--2---:R-:W-:Y:S05]  /*4aa0*/  @!P0 BRA `(.L_x_84) ;  /* 0x0000004000c48947 */ /* 0x004fea0003800000 */
.L_x_176:
[----:B------:R-:W-:Y:S01]  /*4ab0*/  ISETP.GE.AND P0, PT, R40, 0x1, PT ;  /* 0x000000012800780c */ /* 0x000fe20003f06270 */
[----:B------:R-:W3:Y:S01]  /*4ac0*/  LDS.128 R20, [R20+0x1a0] ;  /* 0x0001a00014147984 */ /* 0x000ee20000000c00 */
[----:B--2---:R-:W-:Y:S01]  /*4ad0*/  VIADD R0, R0, 0x140 ;  /* 0x0000014000007836 */ /* 0x004fe20000000000 */
[----:B------:R-:W-:Y:S01]  /*4ae0*/  @!PT LDS RZ, [RZ] ;  /* 0x00000000fffff984 */ /* 0x000fe20000000800 */
[----:B------:R-:W-:Y:S01]  /*4af0*/  @!PT LDS RZ, [RZ] ;  /* 0x00000000fffff984 */ /* 0x000fe20000000800 */
[----:B------:R-:W-:Y:S01]  /*4b00*/  @!PT LDS RZ, [RZ] ;  /* 0x00000000fffff984 */ /* 0x000fe20000000800 */
[----:B------:R-:W-:Y:S01]  /*4b10*/  @!PT LDS RZ, [RZ] ;  /* 0x00000000fffff984 */ /* 0x000fe20000000800 */
[----:B------:R2:W-:Y:S06]  /*4b20*/  MEMBAR.ALL.CTA ;  /* 0x0000000000007992 */ /* 0x0005ec0000008000 */
[----:B--2---:R-:W2:Y:S01]  /*4b30*/  FENCE.VIEW.ASYNC.S ;  /* 0x00000000000073c6 */ /* 0x004ea20000000000 */
[----:B------:R-:W-:Y:S04]  /*4b40*/  PRMT R0, RZ, 0x654, R0 ;  /* 0x00000654ff007816 */ /* 0x000fe80000000000 */
[----:B--2---:R2:W-:Y:S01]  /*4b50*/  SYNCS.ARRIVE.TRANS64.RED.A1T0 RZ, [R0+URZ], RZ ;  /* 0x000000ff00ff79a7 */ /* 0x0045e200081004ff */
[----:B---3--:R-:W-:Y:S11]  /*4b60*/  LOP3.LUT P3, RZ, R22, 0x1, RZ, 0xc0, !PT ;  /* 0x0000000116ff7812 */ /* 0x008ff6000786c0ff */
[----:B------:R-:W-:Y:S02]  /*4b70*/  @!UPT UIADD3 URZ, UPT, UPT, URZ, URZ, URZ ;  /* 0x000000fffffff290 */ /* 0x000fe4000fffe0ff */
[----:B------:R-:W-:Y:S02]  /*4b80*/  @P3 MOV R11, R20 ;  /* 0x00000014000b3202 */ /* 0x000fe40000000f00 */
[----:B------:R-:W-:Y:S01]  /*4b90*/  @P3 LOP3.LUT R10, R21, 0xffff, RZ, 0xc0, !PT ;  /* 0x0000ffff150a3812 */ /* 0x000fe200078ec0ff */
[----:B--2---:R-:W-:Y:S06]  /*4ba0*/  @!P0 BRA `(.L_x_85) ;  /* 0x0000000000a48947 */ /* 0x004fec0003800000 */
[----:B-1----:R-:W-:Y:S01]  /*4bb0*/  IMAD.HI.U32 R0, R18, R7, RZ ;  /* 0x0000000712007227 */ /* 0x002fe200078e00ff */
[----:B------:R-:W-:Y:S02]  /*4bc0*/  ISETP.NE.AND P0, PT, R6, 0x1, PT ;  /* 0x000000010600780c */ /* 0x000fe40003f05270 */
[----:B------:R-:W-:Y:S01]  /*4bd0*/  ISETP.NE.AND P2, PT, R40, 0x1, PT ;  /* 0x000000012800780c */ /* 0x000fe20003f45270 */
[----:B----4-:R-:W-:Y:S01]  /*4be0*/  IMAD.HI.U32 R9, R19, R16, RZ ;  /* 0x0000001013097227 */ /* 0x010fe200078e00ff */
[----:B------:R-:W-:Y:S02]  /*4bf0*/  SHF.R.U32.HI R0, RZ, R15, R0 ;  /* 0x0000000fff007219 */ /* 0x000fe40000011600 */
[----:B------:R-:W-:Y:S01]  /*4c00*/  ISETP.NE.AND P4, PT, R3, 0x1, PT ;  /* 0x000000010300780c */ /* 0x000fe20003f85270 */
[----:B------:R-:W-:Y:S01]  /*4c10*/  IMAD.HI.U32 R13, R10, R7, RZ ;  /* 0x000000070a0d7227 */ /* 0x000fe200078e00ff */
[----:B------:R-:W-:Y:S02]  /*4c20*/  SHF.R.U32.HI R9, RZ, R17, R9 ;  /* 0x00000011ff097219 */ /* 0x000fe40000011609 */
[----:B------:R-:W-:Y:S01]  /*4c30*/  SEL R0, R18, R0, !P0 ;  /* 0x0000000012007207 */ /* 0x000fe20004000000 */
[----:B------:R-:W-:Y:S01]  /*4c40*/  IMAD.HI.U32 R12, R11, R16, RZ ;  /* 0x000000100b0c7227 */ /* 0x000fe200078e00ff */
[----:B------:R-:W-:Y:S03]  /*4c50*/  SEL R9, R19, R9, !P4 ;  /* 0x0000000913097207 */ /* 0x000fe60006000000 */
[-C--:B------:R-:W-:Y:S01]  /*4c60*/  IMAD.HI.U32 R8, R0, R4.reuse, RZ ;  /* 0x0000000400087227 */ /* 0x080fe200078e00ff */
[----:B------:R-:W-:Y:S03]  /*4c70*/  SHF.R.U32.HI R12, RZ, R17, R12 ;  /* 0x00000011ff0c7219 */ /* 0x000fe6000001160c */
[----:B------:R-:W-:Y:S01]  /*4c80*/  IMAD.HI.U32 R2, R9, R4, RZ ;  /* 0x0000000409027227 */ /* 0x000fe200078e00ff */
[----:B------:R-:W-:Y:S02]  /*4c90*/  @P2 SHF.R.U32.HI R0, RZ, R5, R8 ;  /* 0x00000005ff002219 */ /* 0x000fe40000011608 */
[----:B------:R-:W-:Y:S02]  /*4ca0*/  SHF.R.U32.HI R8, RZ, R15, R13 ;  /* 0x0000000fff087219 */ /* 0x000fe4000001160d */
[----:B------:R-:W-:Y:S01]  /*4cb0*/  @P2 SHF.R.U32.HI R9, RZ, R5, R2 ;  /* 0x00000005ff092219 */ /* 0x000fe20000011602 */
[----:B------:R-:W-:Y:S01]  /*4cc0*/  IMAD R0, R40, R0, RZ ;  /* 0x0000000028007224 */ /* 0x000fe200078e02ff */
[----:B------:R-:W-:Y:S02]  /*4cd0*/  SEL R8, R10, R8, !P0 ;  /* 0x000000080a087207 */ /* 0x000fe40004000000 */
[----:B------:R-:W-:Y:S01]  /*4ce0*/  SEL R2, R11, R12, !P4 ;  /* 0x0000000c0b027207 */ /* 0x000fe20006000000 */
[----:B------:R-:W-:Y:S01]  /*4cf0*/  IMAD R12, R40, R9, RZ ;  /* 0x00000009280c7224 */ /* 0x000fe200078e02ff */
[C---:B------:R-:W-:Y:S01]  /*4d00*/  ISETP.GE.AND P0, PT, R8.reuse, R0, PT ;  /* 0x000000000800720c */ /* 0x040fe20003f06270 */
[----:B------:R-:W-:Y:S03]  /*4d10*/  IMAD.HI.U32 R0, R8, R4, RZ ;  /* 0x0000000408007227 */ /* 0x000fe600078e00ff */
[----:B------:R-:W-:Y:S02]  /*4d20*/  ISETP.GE.OR P0, PT, R2, R12, P0 ;  /* 0x0000000c0200720c */ /* 0x000fe40000706670 */
[-C--:B------:R-:W-:Y:S04]  /*4d30*/  SHF.R.U32.HI R0, RZ, R5.reuse, R0 ;  /* 0x00000005ff007219 */ /* 0x080fe80000011600 */
[----:B------:R-:W-:Y:S05]  /*4d40*/  SEL R13, R8, R0, !P2 ;  /* 0x00000000080d7207 */ /* 0x000fea0005000000 */
[----:B------:R-:W-:Y:S02]  /*4d50*/  IMAD.MOV R12, RZ, RZ, -R13 ;  /* 0x000000ffff0c7224 */ /* 0x000fe400078e0a0d */
[----:B------:R-:W-:Y:S04]  /*4d60*/  @!P0 IMAD.HI.U32 R0, R2, R4, RZ ;  /* 0x0000000402008227 */ /* 0x000fe800078e00ff */
[----:B------:R-:W-:Y:S01]  /*4d70*/  IMAD R12, R40, R12, R8 ;  /* 0x0000000c280c7224 */ /* 0x000fe200078e0208 */
[----:B------:R-:W-:Y:S04]  /*4d80*/  @!P0 SHF.R.U32.HI R0, RZ, R5, R0 ;  /* 0x00000005ff008219 */ /* 0x000fe80000011600 */
[----:B------:R-:W-:Y:S04]  /*4d90*/  @!P0 SEL R0, R2, R0, !P2 ;  /* 0x0000000002008207 */ /* 0x000fe80005000000 */
[----:B------:R-:W-:Y:S01]  /*4da0*/  @!P0 IADD3 R13, PT, PT, R13, -R0, RZ ;  /* 0x800000000d0d8210 */ /* 0x000fe20007ffe0ff */
[----:B------:R-:W-:Y:S01]  /*4db0*/  @!P0 IMAD R0, R9, R12, R0 ;  /* 0x0000000c09008224 */ /* 0x000fe200078e0200 */
[----:B------:R-:W-:Y:S01]  /*4dc0*/  IADD3 R9, PT, PT, -R8, RZ, RZ ;  /* 0x000000ff08097210 */ /* 0x000fe20007ffe1ff */
[--C-:B------:R-:W-:Y:S02]  /*4dd0*/  IMAD.MOV R12, RZ, RZ, -R2.reuse ;  /* 0x000000ffff0c7224 */ /* 0x100fe400078e0a02 */
[----:B------:R-:W-:Y:S02]  /*4de0*/  @!P0 IMAD R8, R13, R40, R2 ;  /* 0x000000280d088224 */ /* 0x000fe400078e0202 */
[----:B------:R-:W-:Y:S02]  /*4df0*/  @!P0 IMAD.MOV.U32 R2, RZ, RZ, R0 ;  /* 0x000000ffff028224 */ /* 0x000fe400078e0000 */
[----:B------:R-:W-:Y:S02]  /*4e00*/  IMAD R11, R3, R12, R11 ;  /* 0x0000000c030b7224 */ /* 0x000fe400078e020b */
[----:B------:R-:W-:Y:S02]  /*4e10*/  IMAD R10, R6, R9, R10 ;  /* 0x00000009060a7224 */ /* 0x000fe400078e020a */
[----:B------:R-:W-:Y:S02]  /*4e20*/  IMAD R11, R2, R3, R11 ;  /* 0x00000003020b7224 */ /* 0x000fe400078e020b */
[----:B------:R-:W-:Y:S02]  /*4e30*/  IMAD R10, R8, R6, R10 ;  /* 0x00000006080a7224 */ /* 0x000fe400078e020a */
.L_x_85:
[----:B------:R-:W-:Y:S05]  /*4e40*/  BRA.U UP1, `(.L_x_86) ;  /* 0x0000000101107547 */ /* 0x000fea000b800000 */
[----:B------:R-:W-:Y:S04]  /*4e50*/  MOV R2, UR6 ;  /* 0x0000000600027c02 */ /* 0x000fe80008000f00 */
[----:B------:R-:W-:Y:S04]  /*4e60*/  SHF.L.U32 R2, R2, 0x1f, RZ ;  /* 0x0000001f02027819 */ /* 0x000fe800000006ff */
[----:B------:R-:W2:Y:S02]  /*4e70*/  SYNCS.PHASECHK.TRANS64.TRYWAIT P0, [UR7+0x128], R2 ;  /* 0x00012802ff0075a7 */ /* 0x000ea40008001107 */
[----:B--2---:R-:W-:Y:S05]  /*4e80*/  @!P0 BRA `(.L_x_87) ;  /* 0x0000003c00e08947 */ /* 0x004fea0003800000 */
.L_x_86:
[----:B------:R-:W-:Y:S01]  /*4e90*/  R2UR UR10, R14 ;  /* 0x000000000e0a72ca */ /* 0x000fe200000e0000 */
[----:B------:R-:W-:Y:S01]  /*4ea0*/  USHF.L.U32 UR11, UR27, 0x7, URZ ;  /* 0x000000071b0b7899 */ /* 0x000fe200080006ff */
[----:B------:R-:W-:Y:S04]  /*4eb0*/  ISETP.NE.U32.AND P2, PT, RZ, UR4, PT ;  /* 0x00000004ff007c0c */ /* 0x000fe8000bf45070 */
[----:B------:R-:W-:Y:S07]  /*4ec0*/  ISETP.NE.AND.EX P2, PT, RZ, UR5, PT, P2 ;  /* 0x00000005ff007c0c */ /* 0x000fee000bf45320 */
[----:B------:R-:W-:Y:S01]  /*4ed0*/  USHF.L.U32 UR10, UR10, 0x6, URZ ;  /* 0x000000060a0a7899 */ /* 0x000fe200080006ff */
[----:B------:R-:W-:Y:S11]  /*4ee0*/  BRA.U !UP4, `(.L_x_88) ;  /* 0x000000010c347547 */ /* 0x000ff6000b800000 */
[----:B------:R-:W-:Y:S01]  /*4ef0*/  UPLOP3.LUT UP0, UPT, UPT, UPT, UP3, 0x80, 0x8 ;  /* 0x000000000008789c */ /* 0x000fe20003f0f030 */
[----:B--2---:R-:W-:Y:S02]  /*4f00*/  HFMA2 R0, -RZ, RZ, 0, 5.9604644775390625e-08 ;  /* 0x00000001ff007431 */ /* 0x004fe400000001ff */
[----:B------:R-:W-:Y:S03]  /*4f10*/  IMAD.MOV.U32 R88, RZ, RZ, 0x1 ;  /* 0x00000001ff587424 */ /* 0x000fe600078e00ff */
[----:B------:R-:W-:Y:S05]  /*4f20*/  PLOP3.LUT P0, PT, PT, PT, UP0, 0x80, 0x8 ;  /* 0x000000000008781c */ /* 0x000fea0003f0f008 */
[----:B------:R-:W2:Y:S01]  /*4f30*/  @UP0 LDCU.64 UR12, c[0x0][0xc88] ;  /* 0x00019100ff0c07ac */ /* 0x000ea20008000a00 */
[----:B------:R-:W-:Y:S07]  /*4f40*/  @UP0 UIMAD UR9, UR44, UR4, URZ ;  /* 0x000000042c0902a4 */ /* 0x000fee000f8e02ff */
[----:B------:R-:W-:Y:S01]  /*4f50*/  @!P0 PRMT R88, R0, 0x7610, R88 ;  /* 0x0000761000588816 */ /* 0x000fe20000000058 */
[----:B--2---:R-:W-:Y:S03]  /*4f60*/  @UP0 UIMAD.WIDE UR12, UR9, 0x4, UR12 ;  /* 0x00000004090c08a5 */ /* 0x004fe6000f8e020c */
[----:B------:R-:W2:Y:S03]  /*4f70*/  @!UP0 LDCU UR9, c[0x0][0xc80] ;  /* 0x00019000ff0987ac */ /* 0x000ea60008000800 */
[----:B------:R-:W-:Y:S01]  /*4f80*/  IMAD.U32 R8, RZ, RZ, UR12 ;  /* 0x0000000cff087e24 */ /* 0x000fe2000f8e00ff */
[----:B------:R-:W-:Y:S05]  /*4f90*/  MOV R9, UR13 ;  /* 0x0000000d00097c02 */ /* 0x000fea0008000f00 */
[----:B-----5:R3:W5:Y:S02]  /*4fa0*/  @P0 LDG.E R49, desc[UR46][R8.64] ;  /* 0x0000002e08310981 */ /* 0x020764000c1e1900 */
[----:B--23--:R-:W-:Y:S07]  /*4fb0*/  @!P0 IMAD.U32 R49, RZ, RZ, UR9 ;  /* 0x00000009ff318e24 */ /* 0x00cfee000f8e00ff */
.L_x_88:
[----:B-----5:R-:W-:Y:S01]  /*4fc0*/  @!P2 FSETP.EQ.AND P0, PT, R49, RZ, PT ;  /* 0x000000ff3100a20b */ /* 0x020fe20003f02000 */
[----:B------:R-:W-:Y:S01]  /*4fd0*/  @!UPT UIADD3 URZ, UPT, UPT, URZ, URZ, URZ ;  /* 0x000000fffffff290 */ /* 0x000fe2000fffe0ff */
[----:B------:R-:W-:Y:S11]  /*4fe0*/  @!P2 BRA `(.L_x_89) ;  /* 0x000000000014a947 */ /* 0x000ff60003800000 */
[----:B------:R-:W-:Y:S02]  /*4ff0*/  LOP3.LUT P2, RZ, R88, 0xff, RZ, 0xc0, !PT ;  /* 0x000000ff58ff7812 */ /* 0x000fe4000784c0ff */
[----:B------:R-:W-:Y:S04]  /*5000*/  PLOP3.LUT P0, PT, PT, PT, UP0, 0x80, 0x8 ;  /* 0x000000000008781c */ /* 0x000fe80003f0f008 */
[----:B------:R-:W-:Y:S07]  /*5010*/  PLOP3.LUT P0, PT, P0, PT, PT, 0x8, 0x80 ;  /* 0x000000000080781c */ /* 0x000fee000070e170 */
[----:B------:R-:W-:Y:S11]  /*5020*/  @P2 FSETP.EQ.AND P0, PT, R49, RZ, PT ;  /* 0x000000ff3100220b */ /* 0x000ff60003f02000 */
[----:B------:R-:W-:Y:S02]  /*5030*/  @!UPT UIADD3 URZ, UPT, UPT, URZ, URZ, URZ ;  /* 0x000000fffffff290 */ /* 0x000fe4000fffe0ff */
.L_x_89:
[----:B------:R-:W-:Y:S01]  /*5040*/  ULEA UR15, UR8, UR7, 0x3 ;  /* 0x00000007080f7291 */ /* 0x000fe2000f8e18ff */
[----:B------:R-:W-:Y:S02]  /*5050*/  SHF.L.U32 R9, R30, 0x1f, RZ ;  /* 0x0000001f1e097819 */ /* 0x000fe400000006ff */
[----:B------:R-:W-:Y:S04]  /*5060*/  ELECT P4, URZ, PT ;  /* 0x0000000000ff782f */ /* 0x000fe80003880000 */
[----:B------:R-:W-:Y:S02]  /*5070*/  PLOP3.LUT P4, PT, P0, P4, PT, 0xf2, 0x2f ;  /* 0x00000000002f781c */ /* 0x000fe40000789e72 */
[----:B------:R-:W3:Y:S11]  /*5080*/  SYNCS.PHASECHK.TRANS64.TRYWAIT P2, [UR15+0x108], R9 ;  /* 0x00010809ff0075a7 */ /* 0x000ef6000804110f */
[----:B-1----:R-:W-:Y:S05]  /*5090*/  @!P4 IADD3 R8, P0, PT, R28, 0x980, RZ ;  /* 0x000009801c08c810 */ /* 0x002fea0007f1e0ff */
[----:B--2---:R-:W-:Y:S01]  /*50a0*/  @!P4 IMAD.X R2, RZ, RZ, R29, P0 ;  /* 0x000000ffff02c224 */ /* 0x004fe200000e061d */
[----:B---3--:R-:W-:Y:S07]  /*50b0*/  @!P2 BRA `(.L_x_90) ;  /* 0x0000003c006ca947 */ /* 0x008fee0003800000 */
.L_x_179:
[----:B------:R-:W2:Y:S01]  /*50c0*/  LDC.64 R12, c[0x0][0xf18] ;  /* 0x0003c600ff0c7b82 */ /* 0x000ea20000000a00 */
[----:B------:R-:W-:Y:S01]  /*50d0*/  @!P4 R2UR UR9, R2 ;  /* 0x000000000209c2ca */ /* 0x000fe200000e0000 */
[----:B------:R-:W-:Y:S01]  /*50e0*/  VOTEU.ALL UP2, P4 ;  /* 0x0000000000ff7886 */ /* 0x000fe20002040000 */
[----:B------:R-:W-:Y:S01]  /*50f0*/  @!P4 R2UR UR12, R8 ;  /* 0x00000000080cc2ca */ /* 0x000fe200000e0000 */
[----:B------:R-:W-:Y:S01]  /*5100*/  UIADD3 UR14, UPT, UPT, UR8, 0x1, URZ ;  /* 0x00000001080e7890 */ /* 0x000fe2000fffe0ff */
[----:B-1----:R-:W-:Y:S03]  /*5110*/  @!P4 IMAD.MOV.U32 R0, RZ, RZ, 0x2000 ;  /* 0x00002000ff00c424 */ /* 0x002fe600078e00ff */
[----:B------:R-:W1:Y:S01]  /*5120*/  @!P1 LDC R2, c[0x0][0xf0c] ;  /* 0x0003c300ff029b82 */ /* 0x000e620000000800 */
[----:B------:R-:W-:Y:S01]  /*5130*/  @!UP2 ULEA UR8, UR8, UR7, 0xd ;  /* 0x000000070808a291 */ /* 0x000fe2000f8e68ff */
[----:B------:R-:W-:Y:S01]  /*5140*/  @P3 SHF.R.U32.HI R25, RZ, 0x10, R21 ;  /* 0x00000010ff193819 */ /* 0x000fe20000011615 */
[----:B------:R-:W-:Y:S01]  /*5150*/  VOTEU.ALL UP1, P4 ;  /* 0x0000000000ff7886 */ /* 0x000fe20002020000 */
[----:B------:R-:W-:Y:S01]  /*5160*/  UMOV UR20, 0x0 ;  /* 0x0000000000147882 */ /* 0x000fe20000000000 */
[----:B------:R-:W-:Y:S01]  /*5170*/  @!UP2 UIADD3 UR8, UPT, UPT, UR8, 0x200, URZ ;  /* 0x000002000808a890 */ /* 0x000fe2000fffe0ff */
[----:B------:R-:W-:Y:S01]  /*5180*/  VIADD R27, R27, 0x1 ;  /* 0x000000011b1b7836 */ /* 0x000fe20000000000 */
[----:B------:R-:W-:Y:S01]  /*5190*/  UMOV UR21, 0x10000000 ;  /* 0x1000000000157882 */ /* 0x000fe20000000000 */
[----:B------:R-:W-:Y:S01]  /*51a0*/  IMAD.U32 R9, RZ, RZ, UR9 ;  /* 0x00000009ff097e24 */ /* 0x000fe2000f8e00ff */
[----:B------:R-:W-:Y:S01]  /*51b0*/  UIADD3 UR9, UPT, UPT, UR15, 0xf0, URZ ;  /* 0x000000f00f097890 */ /* 0x000fe2000fffe0ff */
[----:B------:R-:W-:Y:S01]  /*51c0*/  IMAD.U32 R8, RZ, RZ, UR12 ;  /* 0x0000000cff087e24 */ /* 0x000fe2000f8e00ff */
[----:B------:R-:W-:Y:S01]  /*51d0*/  UMOV UR12, UR44 ;  /* 0x0000002c000c7c82 */ /* 0x000fe20008000000 */
[----:B------:R-:W-:Y:S01]  /*51e0*/  UISETP.NE.AND UP5, UPT, UR14, 0x3, UPT ;  /* 0x000000030e00788c */ /* 0x000fe2000bfa5270 */
[----:B------:R-:W-:Y:S01]  /*51f0*/  @!P4 R2UR UR19, R9 ;  /* 0x000000000913c2ca */ /* 0x000fe200000e0000 */
[----:B------:R-:W-:Y:S01]  /*5200*/  UPRMT UR16, UR45, 0x654, UR9 ;  /* 0x000006542d107896 */ /* 0x000fe20008000009 */
[----:B------:R-:W-:Y:S01]  /*5210*/  @!P4 R2UR UR18, R8 ;  /* 0x000000000812c2ca */ /* 0x000fe200000e0000 */
[----:B------:R-:W-:Y:S01]  /*5220*/  USEL UR17, URZ, 0x1, UP5 ;  /* 0x00000001ff117887 */ /* 0x000fe2000a800000 */
[----:B------:R-:W3:Y:S01]  /*5230*/  LDC.64 R8, c[0x0][0xf10] ;  /* 0x0003c400ff087b82 */ /* 0x000ee20000000a00 */
[----:B------:R-:W-:Y:S04]  /*5240*/  USEL UR14, UR14, URZ, UP5 ;  /* 0x000000ff0e0e7287 */ /* 0x000fe8000a800000 */
[----:B------:R-:W-:Y:S01]  /*5250*/  ULEA UR13, UR14, UR7, 0x3 ;  /* 0x000000070e0d7291 */ /* 0x000fe2000f8e18ff */
[----:B------:R-:W-:Y:S04]  /*5260*/  LOP3.LUT R30, R30, UR17, RZ, 0x3c, !PT ;  /* 0x000000111e1e7c12 */ /* 0x000fe8000f8e3cff */
[----:B------:R-:W-:Y:S01]  /*5270*/  SHF.L.U32 R14, R30, 0x1f, RZ ;  /* 0x0000001f1e0e7819 */ /* 0x000fe200000006ff */
[----:B------:R1:W-:Y:S01]  /*5280*/  @!UP1 UTMALDG.3D [UR8], [UR18], desc[UR20] ;  /* 0x00001408120095b4 */ /* 0x0003e20008011000 */
[----:B------:R5:W-:Y:S01]  /*5290*/  @!P4 SYNCS.ARRIVE.TRANS64.RED.A0TR RZ, [UR15+0xf0], R0 ;  /* 0x0000f000ffffc9a7 */ /* 0x000be2000830040f */
[C---:B---3--:R-:W-:Y:S01]  /*52a0*/  @!P1 IMAD.HI.U32 R8, R11.reuse, R8, RZ ;  /* 0x000000080b089227 */ /* 0x048fe200078e00ff */
[----:B--2---:R-:W-:Y:S02]  /*52b0*/  @!P1 ISETP.NE.AND P0, PT, R12, 0x1, PT ;  /* 0x000000010c00980c */ /* 0x004fe40003f05270 */
[----:B-1----:R-:W-:Y:S01]  /*52c0*/  @!P1 ISETP.NE.AND P2, PT, R2, 0x1, PT ;  /* 0x000000010200980c */ /* 0x002fe20003f45270 */
[----:B------:R-:W-:Y:S01]  /*52d0*/  SYNCS.ARRIVE.TRANS64.RED.A1T0 RZ, [UR16], RZ ;  /* 0x000000ffffff79a7 */ /* 0x000fe20008100410 */
[C---:B------:R-:W-:Y:S01]  /*52e0*/  @!P1 IMAD.HI.U32 R13, R10.reuse, R13, RZ ;  /* 0x0000000d0a0d9227 */ /* 0x040fe200078e00ff */
[----:B------:R-:W-:Y:S04]  /*52f0*/  @!P1 SHF.R.U32.HI R8, RZ, R9, R8 ;  /* 0x00000009ff089219 */ /* 0x000fe80000011608 */
[----:B------:R-:W-:Y:S01]  /*5300*/  @!P1 SEL R8, R11, R8, !P2 ;  /* 0x000000080b089207 */ /* 0x000fe20005000000 */
[----:B------:R-:W1:Y:S01]  /*5310*/  SYNCS.PHASECHK.TRANS64.TRYWAIT P5, [UR13+0x108], R14 ;  /* 0x0001080eff0075a7 */ /* 0x000e6200080a110d */
[----:B-----5:R-:W2:Y:S02]  /*5320*/  @!P1 LDC R0, c[0x0][0xf20] ;  /* 0x0003c800ff009b82 */ /* 0x020ea40000000800 */
[----:B--2---:R-:W-:Y:S04]  /*5330*/  @!P1 SHF.R.U32.HI R0, RZ, R0, R13 ;  /* 0x00000000ff009219 */ /* 0x004fe8000001160d */
[----:B------:R-:W-:Y:S05]  /*5340*/  @!P1 SEL R9, R10, R0, !P0 ;  /* 0x000000000a099207 */ /* 0x000fea0004000000 */
[----:B------:R-:W-:Y:S02]  /*5350*/  @!P1 IMAD.IADD R0, R9, 0x1, -R8 ;  /* 0x0000000109009824 */ /* 0x000fe400078e0a08 */
[----:B------:R-:W-:Y:S02]  /*5360*/  @!P1 IMAD.IADD R8, R8, 0x1, -R9 ;  /* 0x0000000108089824 */ /* 0x000fe400078e0a09 */
[----:B------:R-:W-:Y:S02]  /*5370*/  @!P1 IMAD R11, R0, R2, R11 ;  /* 0x00000002000b9224 */ /* 0x000fe400078e020b */
[----:B------:R-:W-:Y:S01]  /*5380*/  @!P1 IMAD R10, R8, R12, R10 ;  /* 0x0000000c080a9224 */ /* 0x000fe200078e020a */
[----:B-1----:R-:W-:Y:S06]  /*5390*/  @!P5 BRA `(.L_x_91) ;  /* 0x0000003800ccd947 */ /* 0x002fec0003800000 */
.L_x_181:
[----:B------:R-:W-:Y:S01]  /*53a0*/  @!P4 IADD3 R2, P0, PT, R28, 0x980, RZ ;  /* 0x000009801c02c810 */ /* 0x000fe20007f1e0ff */
[----:B------:R-:W-:Y:S01]  /*53b0*/  UMOV UR18, 0x0 ;  /* 0x0000000000127882 */ /* 0x000fe20000000000 */
[----:B------:R-:W-:Y:S01]  /*53c0*/  UMOV UR19, 0x10000000 ;  /* 0x1000000000137882 */ /* 0x000fe20000000000 */
[----:B------:R-:W-:Y:S01]  /*53d0*/  VOTEU.ALL UP1, P4 ;  /* 0x0000000000ff7886 */ /* 0x000fe20002020000 */
[----:B------:R-:W-:Y:S01]  /*53e0*/  @!P4 R2UR UR9, R2 ;  /* 0x000000000209c2ca */ /* 0x000fe200000e0000 */
[----:B-1----:R-:W-:Y:S01]  /*53f0*/  @!P4 IMAD.X R0, RZ, RZ, R29, P0 ;  /* 0x000000ffff00c224 */ /* 0x002fe200000e061d */
[----:B------:R-:W-:Y:S01]  /*5400*/  UMOV UR12, UR44 ;  /* 0x0000002c000c7c82 */ /* 0x000fe20008000000 */
[----:B------:R-:W-:Y:S01]  /*5410*/  @P3 R2UR UR44, R25 ;  /* 0x00000000192c32ca */ /* 0x000fe200000e0000 */
[----:B------:R-:W-:Y:S01]  /*5420*/  @!UP1 ULEA UR15, UR14, UR7, 0xd ;  /* 0x000000070e0f9291 */ /* 0x000fe2000f8e68ff */
[----:B------:R-:W-:Y:S01]  /*5430*/  ISETP.NE.AND P0, PT, R27, 0x2, PT ;  /* 0x000000021b00780c */ /* 0x000fe20003f05270 */
[----:B------:R-:W-:Y:S01]  /*5440*/  @!UP1 UIADD3 UR10, UPT, UPT, UR10, 0x20, URZ ;  /* 0x000000200a0a9890 */ /* 0x000fe2000fffe0ff */
[----:B------:R-:W-:Y:S01]  /*5450*/  @!P4 R2UR UR8, R0 ;  /* 0x000000000008c2ca */ /* 0x000fe200000e0000 */
[----:B------:R-:W-:Y:S01]  /*5460*/  UIADD3 UR14, UPT, UPT, UR14, 0x1, URZ ;  /* 0x000000010e0e7890 */ /* 0x000fe2000fffe0ff */
[----:B------:R-:W-:Y:S01]  /*5470*/  IMAD.IADD R0, R11, 0x1, R87 ;  /* 0x000000010b007824 */ /* 0x000fe200078e0257 */
[----:B------:R-:W-:Y:S01]  /*5480*/  SEL R27, R27, RZ, P0 ;  /* 0x000000ff1b1b7207 */ /* 0x000fe20000000000 */
[----:B------:R-:W-:Y:S02]  /*5490*/  IMAD.IADD R14, R10, 0x1, R86 ;  /* 0x000000010a0e7824 */ /* 0x000fe400078e0256 */
[----:B------:R-:W-:Y:S01]  /*54a0*/  IMAD.U32 R8, RZ, RZ, UR9 ;  /* 0x00000009ff087e24 */ /* 0x000fe2000f8e00ff */
[----:B------:R-:W-:Y:S01]  /*54b0*/  UIADD3 UR9, UPT, UPT, UR13, 0xf0, URZ ;  /* 0x000000f00d097890 */ /* 0x000fe2000fffe0ff */
[----:B------:R-:W-:Y:S02]  /*54c0*/  R2UR UR27, R0 ;  /* 0x00000000001b72ca */ /* 0x000fe400000e0000 */
[----:B------:R-:W-:Y:S02]  /*54d0*/  SEL R0, RZ, 0x1, P0 ;  /* 0x00000001ff007807 */ /* 0x000fe40000000000 */
[----:B------:R-:W-:Y:S01]  /*54e0*/  @!P4 R2UR UR16, R8 ;  /* 0x000000000810c2ca */ /* 0x000fe200000e0000 */
[----:B------:R-:W-:Y:S01]  /*54f0*/  IMAD.U32 R9, RZ, RZ, UR8 ;  /* 0x00000008ff097e24 */ /* 0x000fe2000f8e00ff */
[----:B------:R-:W-:Y:S01]  /*5500*/  @!UP1 UIADD3 UR8, UPT, UPT, UR15, 0x200, URZ ;  /* 0x000002000f089890 */ /* 0x000fe2000fffe0ff */
[----:B------:R-:W-:Y:S01]  /*5510*/  LOP3.LUT R26, R26, R0, RZ, 0x3c, !PT ;  /* 0x000000001a1a7212 */ /* 0x000fe200078e3cff */
[----:B------:R-:W-:Y:S01]  /*5520*/  VOTEU.ALL UP1, P4 ;  /* 0x0000000000ff7886 */ /* 0x000fe20002020000 */
[----:B------:R-:W-:Y:S01]  /*5530*/  UPRMT UR15, UR45, 0x654, UR9 ;  /* 0x000006542d0f7896 */ /* 0x000fe20008000009 */
[----:B------:R-:W-:Y:S11]  /*5540*/  @!P4 R2UR UR17, R9 ;  /* 0x000000000911c2ca */ /* 0x000ff600000e0000 */
[----:B------:R-:W-:Y:S02]  /*5550*/  @!UPT UIADD3 URZ, UPT, UPT, URZ, URZ, URZ ;  /* 0x000000fffffff290 */ /* 0x000fe4000fffe0ff */
[----:B------:R1:W-:Y:S01]  /*5560*/  @!UP1 UTMALDG.3D [UR8], [UR16], desc[UR18] ;  /* 0x00001208100095b4 */ /* 0x0003e20008011000 */
[----:B------:R2:W-:Y:S01]  /*5570*/  @!P4 SYNCS.ARRIVE.TRANS64.RED.A0TR RZ, [UR13+0xf0], R24 ;  /* 0x0000f018ffffc9a7 */ /* 0x0005e2000830040d */
[----:B------:R-:W-:Y:S04]  /*5580*/  UISETP.NE.AND UP1, UPT, UR14, 0x3, UPT ;  /* 0x000000030e00788c */ /* 0x000fe8000bf25270 */
[----:B------:R-:W-:Y:S06]  /*5590*/  USEL UR13, URZ, 0x1, UP1 ;  /* 0x00000001ff0d7887 */ /* 0x000fec0008800000 */
[----:B------:R-:W-:Y:S01]  /*55a0*/  LOP3.LUT R30, R30, UR13, RZ, 0x3c, !PT ;  /* 0x0000000d1e1e7c12 */ /* 0x000fe2000f8e3cff */
[----:B------:R-:W-:Y:S01]  /*55b0*/  SYNCS.ARRIVE.TRANS64.RED.A1T0 RZ, [UR15], RZ ;  /* 0x000000ffffff79a7 */ /* 0x000fe2000810040f */
[----:B-1----:R-:W-:Y:S02]  /*55c0*/  USEL UR8, UR14, URZ, UP1 ;  /* 0x000000ff0e087287 */ /* 0x002fe40008800000 */
[----:B------:R-:W-:Y:S01]  /*55d0*/  UPLOP3.LUT UP1, UPT, UPT, UPT, UPT, 0x80, 0x8 ;  /* 0x000000000008789c */ /* 0x000fe20003f2f070 */
[----:B------:R-:W-:Y:S10]  /*55e0*/  @P3 BRA `(.L_x_92) ;  /* 0xfffffff4001c3947 */ /* 0x000ff4000383ffff */
[----:B------:R-:W-:Y:S01]  /*55f0*/  UIADD3 UR7, UPT, UPT, UR7, 0x108, URZ ;  /* 0x0000010807077890 */ /* 0x000fe2000fffe0ff */
[----:B------:R-:W-:-:S03]  /*5600*/  SHF.L.U32 R2, R30, 0x1f, RZ ;  /* 0x0000001f1e027819 */ /* 0x000fc600000006ff */
[----:B------:R-:W-:-:S09]  /*5610*/  ULEA UR4, UR8, UR7, 0x3 ;  /* 0x0000000708047291 */ /* 0x000fd2000f8e18ff */
[----:B------:R-:W1:Y:S02]  /*5620*/  SYNCS.PHASECHK.TRANS64.TRYWAIT P0, [UR4], R2 ;  /* 0x00000002ff0075a7 */ /* 0x000e640008001104 */
[----:B-1----:R-:W-:Y:S05]  /*5630*/  @!P0 BRA `(.L_x_93) ;  /* 0x00000038003c8947 */ /* 0x002fea0003800000 */
.L_x_183:
        /* <DEDUP_REMOVED lines=9> */
.L_x_185:
[----:B------:R-:W-:-:S04]  /*56d0*/  UIADD3 UR5, UPT, UPT, UR5, 0x1, URZ ;  /* 0x0000000105057890 */ /* 0x000fc8000fffe0ff */
[----:B------:R-:W-:-:S04]  /*56e0*/  UISETP.NE.AND UP0, UPT, UR5, 0x3, UPT ;  /* 0x000000030500788c */ /* 0x000fc8000bf05270 */
[----:B------:R-:W-:Y:S02]  /*56f0*/  USEL UR4, URZ, 0x1, UP0 ;  /* 0x00000001ff047887 */ /* 0x000fe40008000000 */
[----:B------:R-:W-:-:S04]  /*5700*/  USEL UR5, UR5, URZ, UP0 ;  /* 0x000000ff05057287 */ /* 0x000fc80008000000 */
[----:B------:R-:W-:Y:S01]  /*5710*/  ULEA UR5, UR5, UR7, 0x3 ;  /* 0x0000000705057291 */ /* 0x000fe2000f8e18ff */
[----:B-1----:R-:W-:-:S04]  /*5720*/  LOP3.LUT R2, R30, UR4, RZ, 0x3c, !PT ;  /* 0x000000041e027c12 */ /* 0x002fc8000f8e3cff */
[----:B------:R-:W-:Y:S01]  /*5730*/  SHF.L.U32 R2, R2, 0x1f, RZ ;  /* 0x0000001f02027819 */ /* 0x000fe200000006ff */
[----:B------:R-:W-:-:S07]  /*5740*/  IMAD.U32 R0, RZ, RZ, UR5 ;  /* 0x00000005ff007e24 */ /* 0x000fce000f8e00ff */
.L_x_95:
[----:B-1----:R1:W3:Y:S02]  /*5750*/  SYNCS.PHASECHK.TRANS64.TRYWAIT P0, [R0+URZ], R2 ;  /* 0x00000002000075a7 */ /* 0x0022e400080011ff */
[----:B---3--:R-:W-:Y:S05]  /*5760*/  @!P0 NANOSLEEP.SYNCS 0x989680 ;  /* 0x009896800000895d */ /* 0x008fea0003900000 */
[----:B------:R-:W3:Y:S02]  /*5770*/  @!P0 SYNCS.PHASECHK.TRANS64 P0, [R0+URZ], R2 ;  /* 0x00000002000085a7 */ /* 0x000ee400080010ff */
[----:B---3--:R-:W-:Y:S05]  /*5780*/  @P0 EXIT ;  /* 0x000000000000094d */ /* 0x008fea0003800000 */
[----:B------:R-:W-:Y:S05]  /*5790*/  BRA `(.L_x_95) ;  /* 0xfffffffc00ec7947 */ /* 0x000fea000383ffff */
.L_x_83:
[----:B------:R-:W-:-:S06]  /*57a0*/  UISETP.GE.AND UP1, UPT, UR8, 0x4, UPT ;  /* 0x000000040800788c */ /* 0x000fcc000bf26270 */
[----:B------:R-:W-:-:S13]  /*57b0*/  PLOP3.LUT P0, PT, PT, PT, UP1, 0x80, 0x8 ;  /* 0x000000000008781c */ /* 0x000fda0003f0f018 */
[----:B------:R-:W-:Y:S05]  /*57c0*/  @!P0 EXIT ;  /* 0x000000000000894d */ /* 0x000fea0003800000 */
[----:B------:R-:W-:Y:S01]  /*57d0*/  BAR.SYNC.DEFER_BLOCKING 0x6, 0xa0 ;  /* 0x0182800000007b1d */ /* 0x000fe20000010000 */
[C---:B------:R-:W-:Y:S01]  /*57e0*/  IMAD.SHL.U32 R2, R93.reuse, 0x20, RZ ;  /* 0x000000205d027824 */ /* 0x040fe200078e00ff */
[C---:B------:R-:W-:Y:S01]  /*57f0*/  LOP3.LUT R94, R93.reuse, 0x2, RZ, 0xc0, !PT ;  /* 0x000000025d5e7812 */ /* 0x040fe200078ec0ff */
[C---:B------:R-:W-:Y:S01]  /*5800*/  IMAD.SHL.U32 R99, R93.reuse, 0x4, RZ ;  /* 0x000000045d637824 */ /* 0x040fe200078e00ff */
[C---:B------:R-:W-:Y:S01]  /*5810*/  LOP3.LUT R100, R93.reuse, 0x60, RZ, 0xc0, !PT ;  /* 0x000000605d647812 */ /* 0x040fe200078ec0ff */
[C---:B------:R-:W-:Y:S01]  /*5820*/  IMAD.U32 R46, R93.reuse, 0x10000, RZ ;  /* 0x000100005d2e7824 */ /* 0x040fe200078e00ff */
[----:B------:R-:W-:Y:S02]  /*5830*/  UMOV UR48, 0x400 ;  /* 0x0000040000307882 */ /* 0x000fe40000000000 */
[----:B------:R-:W1:Y:S01]  /*5840*/  LDC R91, c[0x0][0x370] ;  /* 0x0000dc00ff5b7b82 */ /* 0x000e620000000800 */
[----:B------:R-:W-:Y:S01]  /*5850*/  ULEA UR48, UR45, UR48, 0x18 ;  /* 0x000000302d307291 */ /* 0x000fe2000f8ec0ff */
[----:B------:R-:W-:Y:S01]  /*5860*/  LOP3.LUT R3, R2, 0xc0, RZ, 0xc0, !PT ;  /* 0x000000c002037812 */ /* 0x000fe200078ec0ff */
[----:B------:R-:W-:Y:S01]  /*5870*/  IMAD.MOV.U32 R45, RZ, RZ, RZ ;  /* 0x000000ffff2d7224 */ /* 0x000fe200078e00ff */
[----:B------:R-:W-:Y:S01]  /*5880*/  LOP3.LUT R93, R93, 0x4, RZ, 0xc0, !PT ;  /* 0x000000045d5d7812 */ /* 0x000fe200078ec0ff */
[----:B------:R-:W-:Y:S01]  /*5890*/  UIADD3 UR52, UPT, UPT, UR48, 0x200, URZ ;  /* 0x0000020030347890 */ /* 0x000fe2000fffe0ff */
[----:B------:R-:W-:-:S02]  /*58a0*/  LOP3.LUT R99, R3, 0x18, R99, 0xf8, !PT ;  /* 0x0000001803637812 */ /* 0x000fc400078ef863 */
[----:B------:R-:W-:Y:S01]  /*58b0*/  CS2R R96, SRZ ;  /* 0x0000000000607805 */ /* 0x000fe2000001ff00 */
[----:B------:R-:W2:Y:S01]  /*58c0*/  LDC R42, c[0x0][0xf0c] ;  /* 0x0003c300ff2a7b82 */ /* 0x000ea20000000800 */
[----:B------:R-:W-:Y:S01]  /*58d0*/  LOP3.LUT R46, R46, 0x600000, RZ, 0xc0, !PT ;  /* 0x006000002e2e7812 */ /* 0x000fe200078ec0ff */
[----:B------:R-:W-:Y:S01]  /*58e0*/  IMAD.MOV.U32 R103, RZ, RZ, RZ ;  /* 0x000000ffff677224 */ /* 0x000fe200078e00ff */
[----:B------:R-:W-:Y:S01]  /*58f0*/  IADD3 R98, PT, PT, -R93, 0x2, RZ ;  /* 0x000000025d627810 */ /* 0x000fe20007ffe1ff */
[----:B------:R-:W-:Y:S01]  /*5900*/  IMAD.MOV R94, RZ, RZ, -R94 ;  /* 0x000000ffff5e7224 */ /* 0x000fe200078e0a5e */
[----:B------:R-:W-:Y:S01]  /*5910*/  LOP3.LUT R99, R99, 0xf20, R2, 0xf8, !PT ;  /* 0x00000f2063637812 */ /* 0x000fe200078ef802 */
[----:B------:R-:W-:Y:S01]  /*5920*/  IMAD.MOV R93, RZ, RZ, -R93 ;  /* 0x000000ffff5d7224 */ /* 0x000fe200078e0a5d */
[----:B------:R-:W4:Y:S01]  /*5930*/  LDCU.64 UR54, c[0x0][0x348] ;  /* 0x00006900ff3677ac */ /* 0x000f220008000a00 */
[----:B------:R-:W1:Y:S01]  /*5940*/  LDC R89, c[0x0][0xf20] ;  /* 0x0003c800ff597b82 */ /* 0x000e620000000800 */
[----:B------:R-:W3:Y:S01]  /*5950*/  LDS R0, [UR48+0x1c0] ;  /* 0x0001c030ff007984 */ /* 0x000ee20008000800 */
[----:B------:R-:W-:Y:S01]  /*5960*/  IMAD.SHL.U32 R98, R98, 0x10, RZ ;  /* 0x0000001062627824 */ /* 0x000fe200078e00ff */
[----:B------:R-:W-:Y:S01]  /*5970*/  LEA R99, R99, UR52, 0x1 ;  /* 0x0000003463637c11 */ /* 0x000fe2000f8e08ff */
[----:B------:R-:W-:Y:S01]  /*5980*/  UMOV UR51, 0x1 ;  /* 0x0000000100337882 */ /* 0x000fe20000000000 */
[----:B------:R-:W-:Y:S01]  /*5990*/  UMOV UR56, URZ ;  /* 0x000000ff00387c82 */ /* 0x000fe20008000000 */
[----:B------:R-:W1:Y:S02]  /*59a0*/  LDCU.64 UR40, c[0x0][0xc88] ;  /* 0x00019100ff2877ac */ /* 0x000e640008000a00 */
[----:B------:R-:W1:Y:S01]  /*59b0*/  LDC R41, c[0x0][0xf30] ;  /* 0x0003cc00ff297b82 */ /* 0x000e620000000800 */
[----:B------:R-:W1:Y:S01]  /*59c0*/  LDCU.64 UR42, c[0x0][0xc90] ;  /* 0x00019200ff2a77ac */ /* 0x000e620008000a00 */
[----:B------:R-:W-:Y:S01]  /*59d0*/  UMOV UR50, URZ ;  /* 0x000000ff00327c82 */ /* 0x000fe20008000000 */
[----:B------:R-:W-:-:S05]  /*59e0*/  UMOV UR49, URZ ;  /* 0x000000ff00317c82 */ /* 0x000fca0008000000 */
[----:B------:R-:W1:Y:S08]  /*59f0*/  LDC.64 R84, c[0x0][0xf10] ;  /* 0x0003c400ff547b82 */ /* 0x000e700000000a00 */
[----:B------:R-:W1:Y:S08]  /*5a00*/  LDC.64 R38, c[0x0][0xf18] ;  /* 0x0003c600ff267b82 */ /* 0x000e700000000a00 */
[----:B------:R-:W1:Y:S08]  /*5a10*/  LDC.64 R36, c[0x0][0xf28] ;  /* 0x0003ca00ff247b82 */ /* 0x000e700000000a00 */
[----:B------:R-:W1:Y:S01]  /*5a20*/  LDC.64 R82, c[0x0][0xcb0] ;  /* 0x00032c00ff527b82 */ /* 0x000e620000000a00 */
[----:B---3--:R-:W-:-:S07]  /*5a30*/  IMAD.IADD R46, R0, 0x1, R46 ;  /* 0x00000001002e7824 */ /* 0x008fce00078e022e */
[----:B------:R-:W3:Y:S08]  /*5a40*/  LDC.64 R80, c[0x0][0xca8] ;  /* 0x00032a00ff507b82 */ /* 0x000ef00000000a00 */
[----:B--2-4-:R-:W1:Y:S02]  /*5a50*/  LDC R90, c[0x0][0x374] ;  /* 0x0000dd00ff5a7b82 */ /* 0x014e640000000800 */
.L_x_126:
[C---:B------:R-:W-:Y:S02]  /*5a60*/  LEA R0, R103.reuse, UR48, 0x3 ;  /* 0x0000003067007c11 */ /* 0x040fe4000f8e18ff */
[----:B------:R-:W-:Y:S02]  /*5a70*/  SHF.L.U32 R2, R96, 0x1f, RZ ;  /* 0x0000001f60027819 */ /* 0x000fe400000006ff */
[----:B------:R-:W-:Y:S02]  /*5a80*/  LEA R16, R103, UR48, 0x4 ;  /* 0x0000003067107c11 */ /* 0x000fe4000f8e20ff */
[----:B------:R-:W2:Y:S02]  /*5a90*/  SYNCS.PHASECHK.TRANS64.TRYWAIT P0, [R0+URZ+0x130], R2 ;  /* 0x00013002000075a7 */ /* 0x000ea400080011ff */
[----:B--2---:R-:W-:Y:S05]  /*5aa0*/  @!P0 BRA `(.L_x_96) ;  /* 0x0000003400508947 */ /* 0x004fea0003800000 */
.L_x_186:
[----:B------:R-:W4:Y:S01]  /*5ab0*/  LDC.64 R10, c[0x0][0xf10] ;  /* 0x0003c400ff0a7b82 */ /* 0x000f220000000a00 */
[----:B------:R-:W3:Y:S01]  /*5ac0*/  LDS.128 R16, [R16+0x1a0] ;  /* 0x0001a00010107984 */ /* 0x000ee20000000c00 */
[----:B-1----:R-:W-:Y:S01]  /*5ad0*/  ISETP.NE.AND P1, PT, R41, 0x1, PT ;  /* 0x000000012900780c */ /* 0x002fe20003f25270 */
[----:B--2---:R-:W-:Y:S01]  /*5ae0*/  VIADD R0, R0, 0x140 ;  /* 0x0000014000007836 */ /* 0x004fe20000000000 */
[----:B------:R-:W-:Y:S04]  /*5af0*/  ISETP.GE.AND P0, PT, R40, 0x1, PT ;  /* 0x000000012800780c */ /* 0x000fe80003f06270 */
[----:B------:R-:W1:Y:S01]  /*5b00*/  LDC.64 R8, c[0x0][0xf18] ;  /* 0x0003c600ff087b82 */ /* 0x000e620000000a00 */
[----:B------:R-:W-:Y:S01]  /*5b10*/  PRMT R0, RZ, 0x654, R0 ;  /* 0x00000654ff007816 */ /* 0x000fe20000000000 */
[----:B------:R-:W-:Y:S01]  /*5b20*/  @!PT LDS RZ, [RZ] ;  /* 0x00000000fffff984 */ /* 0x000fe20000000800 */
[----:B------:R-:W-:Y:S01]  /*5b30*/  @!PT LDS RZ, [RZ] ;  /* 0x00000000fffff984 */ /* 0x000fe20000000800 */
[----:B------:R-:W-:Y:S01]  /*5b40*/  @!PT LDS RZ, [RZ] ;  /* 0x00000000fffff984 */ /* 0x000fe20000000800 */
[----:B------:R-:W-:Y:S01]  /*5b50*/  @!PT LDS RZ, [RZ] ;  /* 0x00000000fffff984 */ /* 0x000fe20000000800 */
[----:B------:R2:W-:Y:S06]  /*5b60*/  MEMBAR.ALL.CTA ;  /* 0x0000000000007992 */ /* 0x0005ec0000008000 */
[----:B--2---:R-:W2:Y:S01]  /*5b70*/  FENCE.VIEW.ASYNC.S ;  /* 0x00000000000073c6 */ /* 0x004ea20000000000 */
[----:B------:R-:W1:Y:S08]  /*5b80*/  @!P1 LDC R12, c[0x0][0xf20] ;  /* 0x0003c800ff0c9b82 */ /* 0x000e700000000800 */
[----:B------:R-:W1:Y:S01]  /*5b90*/  @!P1 LDC R7, c[0x0][0xf0c] ;  /* 0x0003c300ff079b82 */ /* 0x000e620000000800 */
[----:B--2---:R2:W-:Y:S01]  /*5ba0*/  SYNCS.ARRIVE.TRANS64.RED.A1T0 RZ, [R0+URZ], RZ ;  /* 0x000000ff00ff79a7 */ /* 0x0045e200081004ff */
[----:B---3--:R-:W-:Y:S04]  /*5bb0*/  LOP3.LUT P4, RZ, R18, 0x1, RZ, 0xc0, !PT ;  /* 0x0000000112ff7812 */ /* 0x008fe8000788c0ff */
[----:B------:R-:W-:Y:S09]  /*5bc0*/  P2R R101, PR, RZ, 0x10 ;  /* 0x00000010ff657803 */ /* 0x000ff20000000000 */
[----:B------:R-:W-:Y:S02]  /*5bd0*/  @P4 MOV R44, R16 ;  /* 0x00000010002c4202 */ /* 0x000fe40000000f00 */
[----:B------:R-:W-:Y:S01]  /*5be0*/  @P4 LOP3.LUT R43, R17, 0xffff, RZ, 0xc0, !PT ;  /* 0x0000ffff112b4812 */ /* 0x000fe200078ec0ff */
[----:B--2-4-:R-:W-:Y:S06]  /*5bf0*/  @!P0 BRA `(.L_x_97) ;  /* 0x0000000000a48947 */ /* 0x014fec0003800000 */
[----:B------:R-:W-:Y:S01]  /*5c00*/  IMAD.HI.U32 R0, R90, R39, RZ ;  /* 0x000000275a007227 */ /* 0x000fe200078e00ff */
[----:B------:R-:W-:Y:S02]  /*5c10*/  ISETP.NE.AND P0, PT, R38, 0x1, PT ;  /* 0x000000012600780c */ /* 0x000fe40003f05270 */
[----:B------:R-:W-:Y:S01]  /*5c20*/  ISETP.NE.AND P2, PT, R40, 0x1, PT ;  /* 0x000000012800780c */ /* 0x000fe20003f45270 */
[----:B------:R-:W-:Y:S01]  /*5c30*/  IMAD.HI.U32 R4, R91, R84, RZ ;  /* 0x000000545b047227 */ /* 0x000fe200078e00ff */
[----:B------:R-:W-:Y:S02]  /*5c40*/  SHF.R.U32.HI R0, RZ, R89, R0 ;  /* 0x00000059ff007219 */ /* 0x000fe40000011600 */
[----:B------:R-:W-:Y:S01]  /*5c50*/  ISETP.NE.AND P3, PT, R42, 0x1, PT ;  /* 0x000000012a00780c */ /* 0x000fe20003f65270 */
[----:B------:R-:W-:Y:S01]  /*5c60*/  IMAD.HI.U32 R6, R43, R39, RZ ;  /* 0x000000272b067227 */ /* 0x000fe200078e00ff */
[-C--:B------:R-:W-:Y:S02]  /*5c70*/  SHF.R.U32.HI R4, RZ, R85.reuse, R4 ;  /* 0x00000055ff047219 */ /* 0x080fe40000011604 */
        /* <DEDUP_REMOVED lines=14> */
[C---:B------:R-:W-:Y:S03]  /*5d60*/  IMAD.HI.U32 R0, R3.reuse, R36, RZ ;  /* 0x0000002403007227 */ /* 0x040fe600078e00ff */
[C---:B------:R-:W-:Y:S02]  /*5d70*/  ISETP.GE.OR P0, PT, R2.reuse, R5, P0 ;  /* 0x000000050200720c */ /* 0x040fe40000706670 */
[----:B------:R-:W-:Y:S04]  /*5d80*/  SHF.R.U32.HI R0, RZ, R37, R0 ;  /* 0x00000025ff007219 */ /* 0x000fe80000011600 */
[C---:B------:R-:W-:Y:S05]  /*5d90*/  SEL R6, R3.reuse, R0, !P2 ;  /* 0x0000000003067207 */ /* 0x040fea0005000000 */
        /* <DEDUP_REMOVED lines=14> */
[----:B------:R-:W-:Y:S07]  /*5e80*/  IMAD R43, R3, R38, R43 ;  /* 0x00000026032b7224 */ /* 0x000fee00078e022b */
.L_x_97:
[----:B------:R-:W-:Y:S01]  /*5e90*/  @!P1 IMAD.HI.U32 R0, R44, R10, RZ ;  /* 0x0000000a2c009227 */ /* 0x000fe200078e00ff */
[----:B-1----:R-:W-:Y:S01]  /*5ea0*/  @!P1 ISETP.NE.AND P0, PT, R8, 0x1, PT ;  /* 0x000000010800980c */ /* 0x002fe20003f05270 */
[----:B------:R-:W-:Y:S01]  /*5eb0*/  ULOP3.LUT UP0, URZ, UR52, 0x1b0, URZ, 0xc0, !UPT ;  /* 0x000001b034ff7892 */ /* 0x000fe2000f80c0ff */
[----:B------:R-:W-:Y:S01]  /*5ec0*/  @!P1 ISETP.NE.AND P2, PT, R7, 0x1, PT ;  /* 0x000000010700980c */ /* 0x000fe20003f45270 */
[----:B------:R-:W-:Y:S01]  /*5ed0*/  @!P1 IMAD.HI.U32 R2, R43, R9, RZ ;  /* 0x000000092b029227 */ /* 0x000fe200078e00ff */
[----:B------:R-:W-:Y:S01]  /*5ee0*/  @!P1 SHF.R.U32.HI R0, RZ, R11, R0 ;  /* 0x0000000bff009219 */ /* 0x000fe20000011600 */
[----:B------:R-:W-:Y:S01]  /*5ef0*/  USHF.L.U32 UR38, UR27, 0x7, URZ ;  /* 0x000000071b267899 */ /* 0x000fe200080006ff */
[----:B------:R-:W-:Y:S01]  /*5f00*/  R2UR UR37, R14 ;  /* 0x000000000e2572ca */ /* 0x000fe200000e0000 */
[----:B------:R-:W-:Y:S01]  /*5f10*/  VIADD R103, R103, 0x1 ;  /* 0x0000000167677836 */ /* 0x000fe20000000000 */
[----:B------:R-:W-:Y:S02]  /*5f20*/  @!P1 SHF.R.U32.HI R2, RZ, R12, R2 ;  /* 0x0000000cff029219 */ /* 0x000fe40000011602 */
[----:B------:R-:W-:Y:S02]  /*5f30*/  @!P1 SEL R3, R44, R0, !P2 ;  /* 0x000000002c039207 */ /* 0x000fe40005000000 */
[----:B------:R-:W-:Y:S02]  /*5f40*/  @!P1 SEL R2, R43, R2, !P0 ;  /* 0x000000022b029207 */ /* 0x000fe40004000000 */
[----:B------:R-:W-:Y:S03]  /*5f50*/  @P4 SHF.R.U32.HI R95, RZ, 0x10, R17 ;  /* 0x00000010ff5f4819 */ /* 0x000fe60000011611 */
[----:B------:R-:W-:Y:S02]  /*5f60*/  @!P1 IMAD.IADD R0, R2, 0x1, -R3 ;  /* 0x0000000102009824 */ /* 0x000fe400078e0a03 */
[----:B------:R-:W-:Y:S01]  /*5f70*/  @!P1 IMAD.IADD R2, R3, 0x1, -R2 ;  /* 0x0000000103029824 */ /* 0x000fe200078e0a02 */
[----:B------:R-:W-:Y:S01]  /*5f80*/  USHF.L.U32 UR37, UR37, 0x6, URZ ;  /* 0x0000000625257899 */ /* 0x000fe200080006ff */
[----:B------:R-:W-:Y:S02]  /*5f90*/  @!P1 IMAD R44, R0, R7, R44 ;  /* 0x00000007002c9224 */ /* 0x000fe400078e022c */
[----:B------:R-:W-:Y:S01]  /*5fa0*/  @!P1 IMAD R43, R2, R8, R43 ;  /* 0x00000008022b9224 */ /* 0x000fe200078e022b */
[----:B------:R-:W-:Y:S08]  /*5fb0*/  BRA.U !UP0, `(.L_x_98) ;  /* 0x00000001087c7547 */ /* 0x000ff0000b800000 */
[----:B------:R-:W1:Y:S01]  /*5fc0*/  LDCU.64 UR8, c[0x4][0x80] ;  /* 0x01001000ff0877ac */ /* 0x000e620008000a00 */
[----:B------:R-:W-:Y:S01]  /*5fd0*/  MOV R2, 0x0 ;  /* 0x0000000000027802 */ /* 0x000fe20000000f00 */
[----:B------:R-:W-:Y:S02]  /*5fe0*/  HFMA2 R12, -RZ, RZ, 0, 5.9604644775390625e-08 ;  /* 0x00000001ff0c7431 */ /* 0x000fe400000001ff */
[----:B------:R-:W-:Y:S01]  /*5ff0*/  IMAD.MOV.U32 R8, RZ, RZ, 0x70 ;  /* 0x00000070ff087424 */ /* 0x000fe200078e00ff */
[----:B------:R2:W3:Y:S01]  /*6000*/  LDC.64 R14, c[0x4][R2] ;  /* 0x01000000020e7b82 */ /* 0x0004e20000000a00 */
[----:B------:R-:W4:Y:S01]  /*6010*/  LDCU.64 UR6, c[0x4][0x88] ;  /* 0x01001100ff0677ac */ /* 0x000f220008000a00 */
[----:B------:R-:W-:Y:S01]  /*6020*/  IMAD.MOV.U32 R13, RZ, RZ, RZ ;  /* 0x000000ffff0d7224 */ /* 0x000fe200078e00ff */
[----:B------:R-:W2:Y:S01]  /*6030*/  LDCU.64 UR4, c[0x4][0x8] ;  /* 0x01000100ff0477ac */ /* 0x000ea20008000a00 */
[----:B-1----:R-:W-:Y:S01]  /*6040*/  MOV R5, UR9 ;  /* 0x0000000900057c02 */ /* 0x002fe20008000f00 */
[----:B------:R-:W-:Y:S01]  /*6050*/  IMAD.U32 R4, RZ, RZ, UR8 ;  /* 0x00000008ff047e24 */ /* 0x000fe2000f8e00ff */
[----:B----4-:R-:W-:Y:S01]  /*6060*/  MOV R7, UR7 ;  /* 0x0000000700077c02 */ /* 0x010fe20008000f00 */
[----:B------:R-:W-:Y:S01]  /*6070*/  IMAD.U32 R6, RZ, RZ, UR6 ;  /* 0x00000006ff067e24 */ /* 0x000fe2000f8e00ff */
[----:B--2---:R-:W-:Y:S01]  /*6080*/  MOV R11, UR5 ;  /* 0x00000005000b7c02 */ /* 0x004fe20008000f00 */
[----:B------:R-:W-:Y:S02]  /*6090*/  IMAD.U32 R10, RZ, RZ, UR4 ;  /* 0x00000004ff0a7e24 */ /* 0x000fe4000f8e00ff */
[----:B------:R-:W-:Y:S07]  /*60a0*/  LEPC R20, `(.L_x_99) ;  /* 0x000000001014794e */ /* 0x000fee0000000000 */
[----:B---3-5:R-:W-:Y:S05]  /*60b0*/  CALL.ABS.NOINC R14 ;  /* 0x000000000e007343 */ /* 0x028fea0003c00000 */
.L_x_99:
[----:B------:R-:W1:Y:S01]  /*60c0*/  LDCU.64 UR8, c[0x4][0x80] ;  /* 0x01001000ff0877ac */ /* 0x000e620008000a00 */
[----:B------:R-:W2:Y:S01]  /*60d0*/  LDC.64 R2, c[0x4][R2] ;  /* 0x0100000002027b82 */ /* 0x000ea20000000a00 */
[----:B------:R-:W-:Y:S02]  /*60e0*/  HFMA2 R12, -RZ, RZ, 0, 5.9604644775390625e-08 ;  /* 0x00000001ff0c7431 */ /* 0x000fe400000001ff */
[----:B------:R-:W-:Y:S02]  /*60f0*/  IMAD.MOV.U32 R8, RZ, RZ, 0x70 ;  /* 0x00000070ff087424 */ /* 0x000fe400078e00ff */
[----:B------:R-:W-:Y:S01]  /*6100*/  IMAD.MOV.U32 R13, RZ, RZ, RZ ;  /* 0x000000ffff0d7224 */ /* 0x000fe200078e00ff */
[----:B------:R-:W3:Y:S01]  /*6110*/  LDCU.64 UR6, c[0x4][0x88] ;  /* 0x01001100ff0677ac */ /* 0x000ee20008000a00 */
[----:B------:R-:W4:Y:S01]  /*6120*/  LDCU.64 UR4, c[0x4][0x8] ;  /* 0x01000100ff0477ac */ /* 0x000f220008000a00 */
[----:B-1----:R-:W-:Y:S02]  /*6130*/  MOV R4, UR8 ;  /* 0x0000000800047c02 */ /* 0x002fe40008000f00 */
[----:B------:R-:W-:Y:S02]  /*6140*/  MOV R5, UR9 ;  /* 0x0000000900057c02 */ /* 0x000fe40008000f00 */
[----:B---3--:R-:W-:Y:S01]  /*6150*/  MOV R7, UR7 ;  /* 0x0000000700077c02 */ /* 0x008fe20008000f00 */
[----:B------:R-:W-:Y:S01]  /*6160*/  IMAD.U32 R6, RZ, RZ, UR6 ;  /* 0x00000006ff067e24 */ /* 0x000fe2000f8e00ff */
[----:B----4-:R-:W-:Y:S01]  /*6170*/  MOV R11, UR5 ;  /* 0x00000005000b7c02 */ /* 0x010fe20008000f00 */
[----:B------:R-:W-:Y:S02]  /*6180*/  IMAD.U32 R10, RZ, RZ, UR4 ;  /* 0x00000004ff0a7e24 */ /* 0x000fe4000f8e00ff */
[----:B------:R-:W-:Y:S07]  /*6190*/  LEPC R20, `(.L_x_98) ;  /* 0x000000001014794e */ /* 0x000fee0000000000 */
[----:B--2---:R-:W-:Y:S05]  /*61a0*/  CALL.ABS.NOINC R2 ;  /* 0x0000000002007343 */ /* 0x004fea0003c00000 */
.L_x_98:
[----:B------:R-:W-:Y:S01]  /*61b0*/  ISETP.NE.U32.AND P4, PT, R82, RZ, PT ;  /* 0x000000ff5200720c */ /* 0x000fe20003f85070 */
[----:B------:R-:W-:Y:S01]  /*61c0*/  UISETP.NE.AND UP2, UPT, UR53, URZ, UPT ;  /* 0x000000ff3500728c */ /* 0x000fe2000bf45270 */
[----:B------:R-:W-:Y:S01]  /*61d0*/  ISETP.NE.U32.AND P2, PT, RZ, UR40, PT ;  /* 0x00000028ff007c0c */ /* 0x000fe2000bf45070 */
[----:B------:R-:W-:Y:S01]  /*61e0*/  UISETP.NE.U32.AND UP1, UPT, UR42, URZ, UPT ;  /* 0x000000ff2a00728c */ /* 0x000fe2000bf25070 */
[----:B------:R-:W-:Y:S01]  /*61f0*/  ISETP.NE.AND.EX P4, PT, R83, RZ, PT, P4 ;  /* 0x000000ff5300720c */ /* 0x000fe20003f85340 */
[----:B------:R-:W-:Y:S01]  /*6200*/  UPLOP3.LUT UP0, UPT, UPT, UPT, UPT, 0x40, 0x4 ;  /* 0x000000000004789c */ /* 0x000fe20003f0e870 */
[----:B------:R-:W-:Y:S01]  /*6210*/  ISETP.NE.AND.EX P2, PT, RZ, UR41, PT, P2 ;  /* 0x00000029ff007c0c */ /* 0x000fe2000bf45320 */
[----:B------:R-:W-:Y:S01]  /*6220*/  UISETP.NE.AND.EX UP1, UPT, UR43, URZ, UPT, UP1 ;  /* 0x000000ff2b00728c */ /* 0x000fe2000bf25310 */
[----:B------:R-:W-:Y:S04]  /*6230*/  PLOP3.LUT P1, PT, PT, PT, UP2, 0x80, 0x8 ;  /* 0x000000000008781c */ /* 0x000fe80003f2f028 */
[----:B------:R-:W-:Y:S06]  /*6240*/  @UP2 UPLOP3.LUT UP0, UPT, UPT, UPT, UP1, 0x80, 0x8 ;  /* 0x000000000008289c */ /* 0x000fec0003f0f010 */
[----:B------:R-:W-:Y:S01]  /*6250*/  PLOP3.LUT P0, PT, PT, PT, UP0, 0x80, 0x8 ;  /* 0x000000000008781c */ /* 0x000fe20003f0f008 */
[----:B------:R-:W-:Y:S01]  /*6260*/  @!UPT UIADD3 URZ, UPT, UPT, URZ, URZ, URZ ;  /* 0x000000fffffff290 */ /* 0x000fe2000fffe0ff */
[----:B------:R-:W-:Y:S11]  /*6270*/  BRA.U !UP1, `(.L_x_100) ;  /* 0x0000000109387547 */ /* 0x000ff6000b800000 */
[----:B------:R-:W-:Y:S01]  /*6280*/  UISETP.NE.U32.AND UP0, UPT, UR40, URZ, UPT ;  /* 0x000000ff2800728c */ /* 0x000fe2000bf05070 */
[----:B------:R-:W-:Y:S02]  /*6290*/  HFMA2 R0, -RZ, RZ, 0, 5.9604644775390625e-08 ;  /* 0x00000001ff007431 */ /* 0x000fe400000001ff */
[----:B------:R-:W-:Y:S01]  /*62a0*/  IMAD.MOV.U32 R88, RZ, RZ, 0x1 ;  /* 0x00000001ff587424 */ /* 0x000fe200078e00ff */
[----:B------:R-:W-:Y:S06]  /*62b0*/  UISETP.NE.AND.EX UP0, UPT, UR41, URZ, UPT, UP0 ;  /* 0x000000ff2900728c */ /* 0x000fec000bf05300 */
[----:B------:R-:W-:Y:S05]  /*62c0*/  PLOP3.LUT P3, PT, PT, PT, UP0, 0x80, 0x8 ;  /* 0x000000000008781c */ /* 0x000fea0003f6f008 */
[----:B------:R-:W1:Y:S01]  /*62d0*/  @UP0 LDCU.64 UR6, c[0x0][0xc88] ;  /* 0x00019100ff0607ac */ /* 0x000e620008000a00 */
[----:B------:R-:W-:Y:S07]  /*62e0*/  @UP0 UIMAD UR4, UR44, UR42, URZ ;  /* 0x0000002a2c0402a4 */ /* 0x000fee000f8e02ff */
[----:B------:R-:W-:Y:S01]  /*62f0*/  @!P3 PRMT R88, R0, 0x7610, R88 ;  /* 0x000076100058b816 */ /* 0x000fe20000000058 */
[----:B-1----:R-:W-:Y:S03]  /*6300*/  @UP0 UIMAD.WIDE UR6, UR4, 0x4, UR6 ;  /* 0x00000004040608a5 */ /* 0x002fe6000f8e0206 */
[----:B------:R-:W1:Y:S03]  /*6310*/  @!UP0 LDCU UR4, c[0x0][0xc80] ;  /* 0x00019000ff0487ac */ /* 0x000e660008000800 */
[----:B------:R-:W-:Y:S01]  /*6320*/  IMAD.U32 R2, RZ, RZ, UR6 ;  /* 0x00000006ff027e24 */ /* 0x000fe2000f8e00ff */
[----:B------:R-:W-:Y:S05]  /*6330*/  MOV R3, UR7 ;  /* 0x0000000700037c02 */ /* 0x000fea0008000f00 */
[----:B-----5:R2:W5:Y:S02]  /*6340*/  @P3 LDG.E R49, desc[UR46][R2.64] ;  /* 0x0000002e02313981 */ /* 0x020564000c1e1900 */
[----:B-12---:R-:W-:Y:S02]  /*6350*/  @!P3 IMAD.U32 R49, RZ, RZ, UR4 ;  /* 0x00000004ff31be24 */ /* 0x006fe4000f8e00ff */
.L_x_100:
[----:B------:R-:W-:Y:S05]  /*6360*/  @!P4 BRA `(.L_x_101) ;  /* 0x000000000020c947 */ /* 0x000fea0003800000 */
[----:B------:R-:W-:Y:S04]  /*6370*/  ISETP.NE.U32.AND P3, PT, R80, RZ, PT ;  /* 0x000000ff5000720c */ /* 0x000fe80003f65070 */
[----:B------:R-:W-:Y:S11]  /*6380*/  ISETP.NE.AND.EX P3, PT, R81, RZ, PT, P3 ;  /* 0x000000ff5100720c */ /* 0x000ff60003f65330 */
[----:B------:R-:W-:Y:S02]  /*6390*/  @!UPT UIADD3 URZ, UPT, UPT, URZ, URZ, URZ ;  /* 0x000000fffffff290 */ /* 0x000fe4000fffe0ff */
[----:B------:R-:W1:Y:S01]  /*63a0*/  @P3 LDC.64 R2, c[0x0][0xca8] ;  /* 0x00032a00ff023b82 */ /* 0x000e620000000a00 */
[----:B------:R-:W-:Y:S04]  /*63b0*/  @P3 IMAD R0, R82, UR44, RZ ;  /* 0x0000002c52003c24 */ /* 0x000fe8000f8e02ff */
[----:B-1----:R-:W-:Y:S05]  /*63c0*/  @P3 IMAD.WIDE R2, R0, 0x4, R2 ;  /* 0x0000000400023825 */ /* 0x002fea00078e0202 */
[----:B-----5:R1:W5:Y:S02]  /*63d0*/  @P3 LDG.E R47, desc[UR46][R2.64] ;  /* 0x0000002e022f3981 */ /* 0x020364000c1e1900 */
[----:B-1----:R-:W2:Y:S02]  /*63e0*/  @!P3 LDC R47, c[0x0][0xca0] ;  /* 0x00032800ff2fbb82 */ /* 0x002ea40000000800 */
.L_x_101:
[----:B-----5:R-:W-:Y:S01]  /*63f0*/  FSETP.NEU.AND P3, PT, R49, RZ, PT ;  /* 0x000000ff3100720b */ /* 0x020fe20003f6d000 */
[----:B------:R-:W-:Y:S01]  /*6400*/  ULOP3.LUT UR4, UR51, 0x1, URZ, 0x3c, !UPT ;  /* 0x0000000133047892 */ /* 0x000fe2000f8e3cff */
[----:B------:R-:W-:Y:S01]  /*6410*/  SEL R4, RZ, 0xffffffff, P2 ;  /* 0xffffffffff047807 */ /* 0x000fe20001000000 */
[----:B------:R-:W-:Y:S01]  /*6420*/  IMAD.U32 R72, RZ, RZ, UR56 ;  /* 0x00000038ff487e24 */ /* 0x000fe2000f8e00ff */
[----:B------:R-:W-:Y:S01]  /*6430*/  @P1 LOP3.LUT P2, RZ, R88, 0xff, RZ, 0xc0, !PT ;  /* 0x000000ff58ff1812 */ /* 0x000fe2000784c0ff */
[----:B------:R-:W-:Y:S01]  /*6440*/  IMAD.SHL.U32 R106, R94, 0x10, RZ ;  /* 0x000000105e6a7824 */ /* 0x000fe200078e00ff */
[----:B------:R-:W-:Y:S01]  /*6450*/  @P1 SEL R0, RZ, 0xffffffff, P3 ;  /* 0xffffffffff001807 */ /* 0x000fe20001800000 */
[----:B------:R-:W-:Y:S01]  /*6460*/  IMAD.U32 R107, RZ, RZ, UR4 ;  /* 0x00000004ff6b7e24 */ /* 0x000fe2000f8e00ff */
[----:B------:R-:W-:Y:S01]  /*6470*/  LEA R73, R45, UR48, 0x3 ;  /* 0x000000302d497c11 */ /* 0x000fe2000f8e18ff */
[----:B------:R-:W-:Y:S01]  /*6480*/  IMAD.SHL.U32 R72, R72, 0x2000, RZ ;  /* 0x0000200048487824 */ /* 0x000fe200078e00ff */
[----:B------:R-:W-:Y:S01]  /*6490*/  @P0 SEL R0, R4, R0, !P2 ;  /* 0x0000000004000207 */ /* 0x000fe20005000000 */
[----:B------:R-:W-:Y:S01]  /*64a0*/  IMAD.SHL.U32 R105, R93, 0x10, RZ ;  /* 0x000000105d697824 */ /* 0x000fe200078e00ff */
[----:B------:R-:W-:Y:S01]  /*64b0*/  PLOP3.LUT P2, PT, PT, PT, UP1, 0x80, 0x8 ;  /* 0x000000000008781c */ /* 0x000fe20003f4f018 */
[----:B------:R-:W-:Y:S01]  /*64c0*/  IMAD.IADD R67, R99, 0x1, R72 ;  /* 0x0000000163437824 */ /* 0x000fe200078e0248 */
[----:B------:R-:W-:Y:S01]  /*64d0*/  @P1 LOP3.LUT R0, R0, 0x1, RZ, 0xc0, !PT ;  /* 0x0000000100001812 */ /* 0x000fe200078ec0ff */
[----:B------:R-:W-:Y:S01]  /*64e0*/  BSSY B1, `(.L_x_102) ;  /* 0x0000039000017945 */ /* 0x000fe20003800000 */
[----:B------:R-:W-:Y:S01]  /*64f0*/  LOP3.LUT P4, R102, R88, 0xff, RZ, 0xc0, !PT ;  /* 0x000000ff58667812 */ /* 0x000fe2000788c0ff */
[----:B------:R-:W-:Y:S01]  /*6500*/  IMAD.IADD R66, R67, 0x1, R106 ;  /* 0x0000000143427824 */ /* 0x000fe200078e026a */
[----:B------:R-:W-:Y:S01]  /*6510*/  ISETP.NE.U32.OR P5, PT, R0, 0x1, !P1 ;  /* 0x000000010000780c */ /* 0x000fe20004fa5470 */
[----:B------:R-:W-:Y:S01]  /*6520*/  IMAD.U32 R0, RZ, RZ, UR56 ;  /* 0x00000038ff007e24 */ /* 0x000fe2000f8e00ff */
[----:B------:R-:W-:Y:S01]  /*6530*/  SEL R3, RZ, 0xffffffff, P3 ;  /* 0xffffffffff037807 */ /* 0x000fe20001800000 */
[----:B------:R-:W-:Y:S01]  /*6540*/  IMAD.MOV.U32 R75, RZ, RZ, 0x1 ;  /* 0x00000001ff4b7424 */ /* 0x000fe200078e00ff */
[----:B------:R-:W-:Y:S01]  /*6550*/  P2R R104, PR, RZ, 0x20 ;  /* 0x00000020ff687803 */ /* 0x000fe20000000000 */
[----:B------:R-:W-:Y:S01]  /*6560*/  IMAD R48, R45, 0x40, R46 ;  /* 0x000000402d307824 */ /* 0x000fe200078e022e */
[----:B------:R-:W-:Y:S01]  /*6570*/  LEA R0, R0, UR48, 0x3 ;  /* 0x0000003000007c11 */ /* 0x000fe2000f8e18ff */
[----:B------:R-:W-:Y:S01]  /*6580*/  IMAD.U32 R74, RZ, RZ, UR56 ;  /* 0x00000038ff4a7e24 */ /* 0x000fe2000f8e00ff */
[----:B------:R-:W-:Y:S02]  /*6590*/  @P2 SEL R3, R4, R3, !P4 ;  /* 0x0000000304032207 */ /* 0x000fe40006000000 */
[----:B------:R-:W-:Y:S02]  /*65a0*/  CS2R R78, SRZ ;  /* 0x00000000004e7805 */ /* 0x000fe4000001ff00 */
[----:B------:R-:W-:Y:S02]  /*65b0*/  CS2R R76, SRZ ;  /* 0x00000000004c7805 */ /* 0x000fe4000001ff00 */
[----:B------:R-:W-:Y:S02]  /*65c0*/  CS2R R70, SRZ ;  /* 0x0000000000467805 */ /* 0x000fe4000001ff00 */
[----:B------:R-:W-:Y:S02]  /*65d0*/  LOP3.LUT R3, R3, 0x1, RZ, 0xc0, !PT ;  /* 0x0000000103037812 */ /* 0x000fe400078ec0ff */
[----:B------:R-:W-:Y:S02]  /*65e0*/  CS2R R68, SRZ ;  /* 0x0000000000447805 */ /* 0x000fe4000001ff00 */
[----:B------:R-:W-:Y:S02]  /*65f0*/  @P5 SHF.L.U32 R2, R107, 0x1f, RZ ;  /* 0x0000001f6b025819 */ /* 0x000fe400000006ff */
[----:B------:R-:W-:Y:S02]  /*6600*/  CS2R R62, SRZ ;  /* 0x00000000003e7805 */ /* 0x000fe4000001ff00 */
[----:B------:R-:W-:Y:S02]  /*6610*/  ISETP.NE.U32.AND P2, PT, R3, 0x1, PT ;  /* 0x000000010300780c */ /* 0x000fe40003f45070 */
[----:B------:R-:W-:Y:S01]  /*6620*/  CS2R R60, SRZ ;  /* 0x00000000003c7805 */ /* 0x000fe2000001ff00 */
[----:B------:R1:W3:Y:S01]  /*6630*/  @P5 SYNCS.PHASECHK.TRANS64.TRYWAIT P1, [R0+URZ+0xf0], R2 ;  /* 0x0000f002000055a7 */ /* 0x0002e200080211ff */
[----:B------:R-:W-:Y:S02]  /*6640*/  CS2R R58, SRZ ;  /* 0x00000000003a7805 */ /* 0x000fe4000001ff00 */
[----:B------:R-:W-:Y:S02]  /*6650*/  P2R R108, PR, RZ, 0x4 ;  /* 0x00000004ff6c7803 */ /* 0x000fe40000000000 */
[----:B------:R-:W-:Y:S01]  /*6660*/  CS2R R56, SRZ ;  /* 0x0000000000387805 */ /* 0x000fe2000001ff00 */
[----:B------:R-:W-:Y:S02]  /*6670*/  IMAD.IADD R65, R67, 0x1, R105 ;  /* 0x0000000143417824 */ /* 0x000fe400078e0269 */
[----:B------:R-:W-:Y:S01]  /*6680*/  IMAD.IADD R64, R98, 0x1, R66 ;  /* 0x0000000162407824 */ /* 0x000fe200078e0242 */
[----:B-1----:R-:W-:Y:S04]  /*6690*/  SHF.L.U32 R2, R97, 0x1f, RZ ;  /* 0x0000001f61027819 */ /* 0x002fe800000006ff */
[----:B------:R1:W4:Y:S01]  /*66a0*/  SYNCS.PHASECHK.TRANS64.TRYWAIT P0, [R73+URZ+0x150], R2 ;  /* 0x00015002490075a7 */ /* 0x00032200080011ff */
[----:B---3--:R-:W-:Y:S01]  /*66b0*/  @P5 SEL R75, RZ, 0x1, !P1 ;  /* 0x00000001ff4b5807 */ /* 0x008fe20004800000 */
[----:B-1----:R-:W-:Y:S06]  /*66c0*/  @!P5 BRA `(.L_x_103) ;  /* 0x000000000068d947 */ /* 0x002fec0003800000 */
[----:B------:R-:W-:Y:S01]  /*66d0*/  ISETP.NE.AND P1, PT, R75, RZ, PT ;  /* 0x000000ff4b00720c */ /* 0x000fe20003f25270 */
[----:B------:R-:W-:Y:S01]  /*66e0*/  BSSY B0, `(.L_x_104) ;  /* 0x000000d000007945 */ /* 0x000fe20003800000 */
[----:B------:R-:W-:Y:S02]  /*66f0*/  CS2R R58, SRZ ;  /* 0x00000000003a7805 */ /* 0x000fe4000001ff00 */
[----:B------:R-:W-:Y:S02]  /*6700*/  CS2R R56, SRZ ;  /* 0x0000000000387805 */ /* 0x000fe4000001ff00 */
[----:B------:R-:W-:Y:S02]  /*6710*/  CS2R R62, SRZ ;  /* 0x00000000003e7805 */ /* 0x000fe4000001ff00 */
[----:B------:R-:W-:Y:S02]  /*6720*/  CS2R R60, SRZ ;  /* 0x00000000003c7805 */ /* 0x000fe4000001ff00 */
[----:B------:R-:W-:Y:S02]  /*6730*/  CS2R R70, SRZ ;  /* 0x0000000000467805 */ /* 0x000fe4000001ff00 */
[----:B------:R-:W-:Y:S02]  /*6740*/  CS2R R68, SRZ ;  /* 0x0000000000447805 */ /* 0x000fe4000001ff00 */
[----:B------:R-:W-:Y:S02]  /*6750*/  CS2R R78, SRZ ;  /* 0x00000000004e7805 */ /* 0x000fe4000001ff00 */
[----:B------:R-:W-:Y:S01]  /*6760*/  CS2R R76, SRZ ;  /* 0x00000000004c7805 */ /* 0x000fe2000001ff00 */
[----:B------:R-:W-:Y:S06]  /*6770*/  @P1 BRA `(.L_x_105) ;  /* 0x00000000000c1947 */ /* 0x000fec0003800000 */
[----:B------:R-:W-:Y:S04]  /*6780*/  SHF.L.U32 R3, R107, 0x1f, RZ ;  /* 0x0000001f6b037819 */ /* 0x000fe800000006ff */
[----:B------:R-:W1:Y:S02]  /*6790*/  SYNCS.PHASECHK.TRANS64.TRYWAIT P1, [R0+URZ+0xf0], R3 ;  /* 0x0000f003000075a7 */ /* 0x000e6400080211ff */
[----:B-1----:R-:W-:Y:S05]  /*67a0*/  @!P1 BRA `(.L_x_106) ;  /* 0x0000002800249947 */ /* 0x002fea0003800000 */
.L_x_105:
[----:B------:R-:W-:Y:S05]  /*67b0*/  BSYNC B0 ;  /* 0x0000000000007941 */ /* 0x000fea0003800000 */
.L_x_104:
[----:B------:R-:W-:Y:S01]  /*67c0*/  ISETP.NE.AND P1, PT, R108, RZ, PT ;  /* 0x000000ff6c00720c */ /* 0x000fe20003f25270 */
[----:B------:R-:W-:Y:S04]  /*67d0*/  UIADD3 UR5, UPT, UPT, UR56, 0x1, URZ ;  /* 0x0000000138057890 */ /* 0x000fe8000fffe0ff */
[----:B------:R-:W-:Y:S04]  /*67e0*/  UISETP.NE.AND UP0, UPT, UR5, 0x3, UPT ;  /* 0x000000030500788c */ /* 0x000fe8000bf05270 */
[----:B------:R-:W-:Y:S02]  /*67f0*/  USEL UR4, URZ, 0x1, UP0 ;  /* 0x00000001ff047887 */ /* 0x000fe40008000000 */
[----:B------:R-:W-:Y:S02]  /*6800*/  USEL UR5, UR5, URZ, UP0 ;  /* 0x000000ff05057287 */ /* 0x000fe40008000000 */
[----:B------:R3:W1:Y:S02]  /*6810*/  @P1 LDS.128 R56, [R67] ;  /* 0x0000000043381984 */ /* 0x0006640000000c00 */
[----:B------:R-:W-:Y:S02]  /*6820*/  LOP3.LUT R107, R107, UR4, RZ, 0x3c, !PT ;  /* 0x000000046b6b7c12 */ /* 0x000fe4000f8e3cff */
[----:B------:R3:W1:Y:S01]  /*6830*/  @P1 LDS.128 R60, [R66+0x10] ;  /* 0x00001000423c1984 */ /* 0x0006620000000c00 */
[----:B------:R-:W-:Y:S03]  /*6840*/  IMAD.U32 R74, RZ, RZ, UR5 ;  /* 0x00000005ff4a7e24 */ /* 0x000fe6000f8e00ff */
[----:B------:R3:W1:Y:S04]  /*6850*/  @P1 LDS.128 R68, [R65+0x20] ;  /* 0x0000200041441984 */ /* 0x0006680000000c00 */
[----:B------:R3:W1:Y:S02]  /*6860*/  @P1 LDS.128 R76, [R64+0x10] ;  /* 0x00001000404c1984 */ /* 0x0006640000000c00 */
.L_x_103:
[----:B------:R-:W-:Y:S05]  /*6870*/  BSYNC B1 ;  /* 0x0000000000017941 */ /* 0x000fea0003800000 */
.L_x_102:
[----:B-1----:R-:W-:Y:S04]  /*6880*/  SHF.R.U32.HI R0, RZ, 0x15, R48 ;  /* 0x00000015ff007819 */ /* 0x002fe80000011630 */
[----:B------:R-:W-:Y:S01]  /*6890*/  LOP3.LUT P1, RZ, R0, 0x3, R92, 0x48, !PT ;  /* 0x0000000300ff7812 */ /* 0x000fe2000782485c */
[----:B------:R-:W-:Y:S01]  /*68a0*/  @!UPT UIADD3 URZ, UPT, UPT, URZ, URZ, URZ ;  /* 0x000000fffffff290 */ /* 0x000fe2000fffe0ff */
[----:B----4-:R-:W-:Y:S11]  /*68b0*/  @P0 BRA `(.L_x_107) ;  /* 0x0000000000080947 */ /* 0x010ff60003800000 */
[----:B------:R-:W1:Y:S02]  /*68c0*/  SYNCS.PHASECHK.TRANS64.TRYWAIT P0, [R73+URZ+0x150], R2 ;  /* 0x00015002490075a7 */ /* 0x000e6400080011ff */
[----:B-1----:R-:W-:Y:S05]  /*68d0*/  @!P0 BRA `(.L_x_108) ;  /* 0x0000002400ec8947 */ /* 0x002fea0003800000 */
.L_x_107:
[----:B------:R-:W-:Y:S05]  /*68e0*/  @!P1 BRA `(.L_x_109) ;  /* 0x0000000000409947 */ /* 0x000fea0003800000 */
[----:B------:R-:W4:Y:S01]  /*68f0*/  LDCU.64 UR8, c[0x4][0x70] ;  /* 0x01000e00ff0877ac */ /* 0x000f220008000a00 */
[----:B------:R-:W-:Y:S01]  /*6900*/  MOV R3, 0x0 ;  /* 0x0000000000037802 */ /* 0x000fe20000000f00 */
[----:B------:R-:W-:Y:S02]  /*6910*/  HFMA2 R12, -RZ, RZ, 0, 5.9604644775390625e-08 ;  /* 0x00000001ff0c7431 */ /* 0x000fe400000001ff */
[----:B------:R-:W-:Y:S02]  /*6920*/  IMAD.MOV.U32 R8, RZ, RZ, 0x192 ;  /* 0x00000192ff087424 */ /* 0x000fe400078e00ff */
[----:B------:R-:W-:Y:S01]  /*6930*/  IMAD.MOV.U32 R13, RZ, RZ, RZ ;  /* 0x000000ffff0d7224 */ /* 0x000fe200078e00ff */
[----:B------:R-:W5:Y:S01]  /*6940*/  LDCU.64 UR6, c[0x4][0x78] ;  /* 0x01000f00ff0677ac */ /* 0x000f620008000a00 */
[----:B-1----:R-:W1:Y:S01]  /*6950*/  LDC.64 R2, c[0x4][R3] ;  /* 0x0100000003027b82 */ /* 0x002e620000000a00 */
[----:B------:R-:W2:Y:S01]  /*6960*/  LDCU.64 UR4, c[0x4][0x10] ;  /* 0x01000200ff0477ac */ /* 0x000ea20008000a00 */
[----:B----4-:R-:W-:Y:S01]  /*6970*/  MOV R5, UR9 ;  /* 0x0000000900057c02 */ /* 0x010fe20008000f00 */
[----:B------:R-:W-:Y:S01]  /*6980*/  IMAD.U32 R4, RZ, RZ, UR8 ;  /* 0x00000008ff047e24 */ /* 0x000fe2000f8e00ff */
[----:B-----5:R-:W-:Y:S01]  /*6990*/  MOV R7, UR7 ;  /* 0x0000000700077c02 */ /* 0x020fe20008000f00 */
[----:B------:R-:W-:Y:S01]  /*69a0*/  IMAD.U32 R6, RZ, RZ, UR6 ;  /* 0x00000006ff067e24 */ /* 0x000fe2000f8e00ff */
[----:B--2---:R-:W-:Y:S01]  /*69b0*/  MOV R11, UR5 ;  /* 0x00000005000b7c02 */ /* 0x004fe20008000f00 */
[----:B------:R-:W-:Y:S02]  /*69c0*/  IMAD.U32 R10, RZ, RZ, UR4 ;  /* 0x00000004ff0a7e24 */ /* 0x000fe4000f8e00ff */
[----:B------:R-:W-:Y:S07]  /*69d0*/  LEPC R20, `(.L_x_109) ;  /* 0x000000001014794e */ /* 0x000fee0000000000 */
[----:B-1-3--:R-:W-:Y:S05]  /*69e0*/  CALL.ABS.NOINC R2 ;  /* 0x0000000002007343 */ /* 0x00afea0003c00000 */
.L_x_109:
[----:B------:R-:W-:Y:S01]  /*69f0*/  SHF.L.U32 R50, R56, 0x10, RZ ;  /* 0x0000001038327819 */ /* 0x000fe200000006ff */
[----:B------:R-:W-:Y:S05]  /*6a00*/  WARPSYNC.ALL ;  /* 0x0000000000007948 */ /* 0x000fea0003800000 */
[----:B------:R-:W-:Y:S01]  /*6a10*/  R2UR UR4, R48 ;  /* 0x00000000300472ca */ /* 0x000fe200000e0000 */
[----:B------:R-:W-:Y:S01]  /*6a20*/  BSSY.RECONVERGENT B0, `(.L_x_110) ;  /* 0x0000085000007945 */ /* 0x000fe20003800200 */
[----:B------:R-:W-:Y:S02]  /*6a30*/  LOP3.LUT R51, R56, 0xffff0000, RZ, 0xc0, !PT ;  /* 0xffff000038337812 */ /* 0x000fe400078ec0ff */
[----:B------:R-:W-:Y:S02]  /*6a40*/  SHF.L.U32 R52, R57, 0x10, RZ ;  /* 0x0000001039347819 */ /* 0x000fe400000006ff */
[----:B------:R-:W-:Y:S07]  /*6a50*/  ISETP.NE.AND P0, PT, R100, RZ, PT ;  /* 0x000000ff6400720c */ /* 0x000fee0003f05270 */
[----:B------:R-:W2:Y:S02]  /*6a60*/  LDTM.x32 R4, tmem[UR4] ;  /* 0x00000004000479ee */ /* 0x000ea400082c0000 */
[C---:B--2---:R-:W-:Y:S01]  /*6a70*/  FMUL R0, R47.reuse, R4 ;  /* 0x000000042f007220 */ /* 0x044fe20000400000 */
[C---:B-1----:R-:W-:Y:S01]  /*6a80*/  FMUL R2, R47.reuse, R5 ;  /* 0x000000052f027220 */ /* 0x042fe20000400000 */
[C---:B------:R-:W-:Y:S01]  /*6a90*/  FMUL R4, R47.reuse, R8 ;  /* 0x000000082f047220 */ /* 0x040fe20000400000 */
[C---:B------:R-:W-:Y:S01]  /*6aa0*/  FMUL R3, R47.reuse, R6 ;  /* 0x000000062f037220 */ /* 0x040fe20000400000 */
[C---:B------:R-:W-:Y:S01]  /*6ab0*/  FMUL R5, R47.reuse, R9 ;  /* 0x000000092f057220 */ /* 0x040fe20000400000 */
[C---:B------:R-:W-:Y:S01]  /*6ac0*/  FMUL R8, R47.reuse, R12 ;  /* 0x0000000c2f087220 */ /* 0x040fe20000400000 */
[C---:B------:R-:W-:Y:S01]  /*6ad0*/  FMUL R6, R47.reuse, R10 ;  /* 0x0000000a2f067220 */ /* 0x040fe20000400000 */
[C---:B------:R-:W-:Y:S01]  /*6ae0*/  FMUL R9, R47.reuse, R13 ;  /* 0x0000000d2f097220 */ /* 0x040fe20000400000 */
[----:B------:R-:W-:Y:S01]  /*6af0*/  FMUL R12, R47, R16 ;  /* 0x000000102f0c7220 */ /* 0x000fe20000400000 */
[----:B------:R-:W-:Y:S01]  /*6b00*/  FFMA R0, R49, R50, R0 ;  /* 0x0000003231007223 */ /* 0x000fe20000000000 */
[C---:B------:R-:W-:Y:S01]  /*6b10*/  FMUL R10, R47.reuse, R14 ;  /* 0x0000000e2f0a7220 */ /* 0x040fe20000400000 */
[C---:B------:R-:W-:Y:S01]  /*6b20*/  FMUL R13, R47.reuse, R17 ;  /* 0x000000112f0d7220 */ /* 0x040fe20000400000 */
[----:B------:R-:W-:Y:S01]  /*6b30*/  FMUL R16, R47, R20 ;  /* 0x000000142f107220 */ /* 0x000fe20000400000 */
[----:B------:R-:W-:Y:S01]  /*6b40*/  FFMA R2, R49, R51, R2 ;  /* 0x0000003331027223 */ /* 0x000fe20000000002 */
[C---:B------:R-:W-:Y:S01]  /*6b50*/  FMUL R14, R47.reuse, R18 ;  /* 0x000000122f0e7220 */ /* 0x040fe20000400000 */
[C---:B------:R-:W-:Y:S01]  /*6b60*/  FMUL R17, R47.reuse, R21 ;  /* 0x000000152f117220 */ /* 0x040fe20000400000 */
[C---:B------:R-:W-:Y:S01]  /*6b70*/  FMUL R20, R47.reuse, R24 ;  /* 0x000000182f147220 */ /* 0x040fe20000400000 */
[C---:B------:R-:W-:Y:S01]  /*6b80*/  FMUL R18, R47.reuse, R22 ;  /* 0x000000162f127220 */ /* 0x040fe20000400000 */
[C---:B------:R-:W-:Y:S01]  /*6b90*/  FMUL R21, R47.reuse, R25 ;  /* 0x000000192f157220 */ /* 0x040fe20000400000 */
[C---:B------:R-:W-:Y:S01]  /*6ba0*/  FMUL R24, R47.reuse, R28 ;  /* 0x0000001c2f187220 */ /* 0x040fe20000400000 */
[C---:B------:R-:W-:Y:S01]  /*6bb0*/  FMUL R22, R47.reuse, R26 ;  /* 0x0000001a2f167220 */ /* 0x040fe20000400000 */
[C---:B------:R-:W-:Y:S01]  /*6bc0*/  FMUL R25, R47.reuse, R29 ;  /* 0x0000001d2f197220 */ /* 0x040fe20000400000 */
[----:B------:R-:W-:Y:S01]  /*6bd0*/  FMUL R28, R47, R32 ;  /* 0x000000202f1c7220 */ /* 0x000fe20000400000 */
[----:B------:R-:W-:Y:S01]  /*6be0*/  LOP3.LUT R32, R57, 0xffff0000, RZ, 0xc0, !PT ;  /* 0xffff000039207812 */ /* 0x000fe200078ec0ff */
[C---:B------:R-:W-:Y:S01]  /*6bf0*/  FMUL R26, R47.reuse, R30 ;  /* 0x0000001e2f1a7220 */ /* 0x040fe20000400000 */
[----:B------:R-:W-:Y:S01]  /*6c00*/  FMUL R29, R47, R33 ;  /* 0x000000212f1d7220 */ /* 0x000fe20000400000 */
[----:B------:R-:W-:Y:S01]  /*6c10*/  SHF.L.U32 R33, R58, 0x10, RZ ;  /* 0x000000103a217819 */ /* 0x000fe200000006ff */
[----:B------:R-:W-:Y:S01]  /*6c20*/  FFMA R3, R49, R52, R3 ;  /* 0x0000003431037223 */ /* 0x000fe20000000003 */
[----:B------:R-:W-:Y:S01]  /*6c30*/  F2FP.BF16.F32.PACK_AB R52, R2, R0 ;  /* 0x000000000234723e */ /* 0x000fe200000010ff */
[----:B------:R-:W-:Y:S01]  /*6c40*/  FMUL R7, R47, R7 ;  /* 0x000000072f077220 */ /* 0x000fe20000400000 */
[----:B------:R-:W-:Y:S01]  /*6c50*/  SHF.L.U32 R0, R59, 0x10, RZ ;  /* 0x000000103b007819 */ /* 0x000fe200000006ff */
[----:B------:R-:W-:Y:S01]  /*6c60*/  FMUL R30, R47, R34 ;  /* 0x000000222f1e7220 */ /* 0x000fe20000400000 */
[----:B------:R-:W-:Y:S01]  /*6c70*/  LOP3.LUT R34, R58, 0xffff0000, RZ, 0xc0, !PT ;  /* 0xffff00003a227812 */ /* 0x000fe200078ec0ff */
[----:B------:R-:W-:Y:S01]  /*6c80*/  FFMA R7, R49, R32, R7 ;  /* 0x0000002031077223 */ /* 0x000fe20000000007 */
[----:B------:R-:W-:Y:S01]  /*6c90*/  LOP3.LUT R2, R59, 0xffff0000, RZ, 0xc0, !PT ;  /* 0xffff00003b027812 */ /* 0x000fe200078ec0ff */
[----:B------:R-:W-:Y:S01]  /*6ca0*/  FFMA R4, R49, R33, R4 ;  /* 0x0000002131047223 */ /* 0x000fe20000000004 */
[----:B------:R-:W-:Y:S01]  /*6cb0*/  FMUL R11, R47, R11 ;  /* 0x0000000b2f0b7220 */ /* 0x000fe20000400000 */
[----:B------:R-:W-:Y:S01]  /*6cc0*/  FFMA R5, R49, R34, R5 ;  /* 0x0000002231057223 */ /* 0x000fe20000000005 */
[----:B------:R-:W-:Y:S01]  /*6cd0*/  F2FP.BF16.F32.PACK_AB R53, R7, R3 ;  /* 0x000000030735723e */ /* 0x000fe200000010ff */
[C---:B------:R-:W-:Y:S01]  /*6ce0*/  FFMA R6, R49.reuse, R0, R6 ;  /* 0x0000000031067223 */ /* 0x040fe20000000006 */
[C---:B------:R-:W-:Y:S01]  /*6cf0*/  SHF.L.U32 R0, R60.reuse, 0x10, RZ ;  /* 0x000000103c007819 */ /* 0x040fe200000006ff */
[----:B------:R-:W-:Y:S01]  /*6d00*/  FFMA R11, R49, R2, R11 ;  /* 0x00000002310b7223 */ /* 0x000fe2000000000b */
[----:B------:R-:W-:Y:S01]  /*6d10*/  LOP3.LUT R2, R60, 0xffff0000, RZ, 0xc0, !PT ;  /* 0xffff00003c027812 */ /* 0x000fe200078ec0ff */
[----:B------:R-:W-:Y:S01]  /*6d20*/  FMUL R15, R47, R15 ;  /* 0x0000000f2f0f7220 */ /* 0x000fe20000400000 */
[----:B------:R-:W-:Y:S01]  /*6d30*/  SHF.L.U32 R3, R61, 0x10, RZ ;  /* 0x000000103d037819 */ /* 0x000fe200000006ff */
[----:B------:R-:W-:Y:S01]  /*6d40*/  FFMA R8, R49, R0, R8 ;  /* 0x0000000031087223 */ /* 0x000fe20000000008 */
[----:B------:R-:W-:Y:S01]  /*6d50*/  LOP3.LUT R0, R61, 0xffff0000, RZ, 0xc0, !PT ;  /* 0xffff00003d007812 */ /* 0x000fe200078ec0ff */
[C---:B------:R-:W-:Y:S01]  /*6d60*/  FFMA R9, R49.reuse, R2, R9 ;  /* 0x0000000231097223 */ /* 0x040fe20000000009 */
[C---:B------:R-:W-:Y:S01]  /*6d70*/  SHF.L.U32 R2, R62.reuse, 0x10, RZ ;  /* 0x000000103e027819 */ /* 0x040fe200000006ff */
[----:B------:R-:W-:Y:S01]  /*6d80*/  FFMA R10, R49, R3, R10 ;  /* 0x00000003310a7223 */ /* 0x000fe2000000000a */
[----:B------:R-:W-:Y:S01]  /*6d90*/  SHF.L.U32 R3, R63, 0x10, RZ ;  /* 0x000000103f037819 */ /* 0x000fe200000006ff */
[C---:B------:R-:W-:Y:S01]  /*6da0*/  FFMA R15, R49.reuse, R0, R15 ;  /* 0x00000000310f7223 */ /* 0x040fe2000000000f */
[----:B------:R-:W-:Y:S01]  /*6db0*/  LOP3.LUT R0, R62, 0xffff0000, RZ, 0xc0, !PT ;  /* 0xffff00003e007812 */ /* 0x000fe200078ec0ff */
[----:B------:R-:W-:Y:S01]  /*6dc0*/  FFMA R12, R49, R2, R12 ;  /* 0x00000002310c7223 */ /* 0x000fe2000000000c */
[C---:B------:R-:W-:Y:S01]  /*6dd0*/  SHF.L.U32 R2, R68.reuse, 0x10, RZ ;  /* 0x0000001044027819 */ /* 0x040fe200000006ff */
[----:B------:R-:W-:Y:S01]  /*6de0*/  FMUL R19, R47, R19 ;  /* 0x000000132f137220 */ /* 0x000fe20000400000 */
[----:B------:R-:W-:Y:S01]  /*6df0*/  F2FP.BF16.F32.PACK_AB R54, R5, R4 ;  /* 0x000000040536723e */ /* 0x000fe200000010ff */
[----:B------:R-:W-:Y:S01]  /*6e00*/  FFMA R13, R49, R0, R13 ;  /* 0x00000000310d7223 */ /* 0x000fe2000000000d */
[----:B------:R-:W-:Y:S01]  /*6e10*/  LOP3.LUT R0, R63, 0xffff0000, RZ, 0xc0, !PT ;  /* 0xffff00003f007812 */ /* 0x000fe200078ec0ff */
[----:B------:R-:W-:Y:S01]  /*6e20*/  FFMA R14, R49, R3, R14 ;  /* 0x00000003310e7223 */ /* 0x000fe2000000000e */
[----:B------:R-:W-:Y:S01]  /*6e30*/  LOP3.LUT R3, R68, 0xffff0000, RZ, 0xc0, !PT ;  /* 0xffff000044037812 */ /* 0x000fe200078ec0ff */
[----:B------:R-:W-:Y:S01]  /*6e40*/  FMUL R23, R47, R23 ;  /* 0x000000172f177220 */ /* 0x000fe20000400000 */
[----:B------:R-:W-:Y:S01]  /*6e50*/  F2FP.BF16.F32.PACK_AB R55, R11, R6 ;  /* 0x000000060b37723e */ /* 0x000fe200000010ff */
[----:B------:R-:W-:Y:S01]  /*6e60*/  FFMA R19, R49, R0, R19 ;  /* 0x0000000031137223 */ /* 0x000fe20000000013 */
[----:B------:R-:W-:Y:S01]  /*6e70*/  SHF.L.U32 R0, R69, 0x10, RZ ;  /* 0x0000001045007819 */ /* 0x000fe200000006ff */
[----:B------:R-:W-:Y:S01]  /*6e80*/  FFMA R16, R49, R2, R16 ;  /* 0x0000000231107223 */ /* 0x000fe20000000010 */
[----:B------:R-:W-:Y:S01]  /*6e90*/  LOP3.LUT R2, R69, 0xffff0000, RZ, 0xc0, !PT ;  /* 0xffff000045027812 */ /* 0x000fe200078ec0ff */
[----:B------:R-:W-:Y:S01]  /*6ea0*/  FFMA R17, R49, R3, R17 ;  /* 0x0000000331117223 */ /* 0x000fe20000000011 */
[----:B------:R-:W-:Y:S01]  /*6eb0*/  SHF.L.U32 R3, R71, 0x10, RZ ;  /* 0x0000001047037819 */ /* 0x000fe200000006ff */
[----:B------:R-:W-:Y:S01]  /*6ec0*/  FFMA R18, R49, R0, R18 ;  /* 0x0000000031127223 */ /* 0x000fe20000000012 */
[C---:B------:R-:W-:Y:S01]  /*6ed0*/  SHF.L.U32 R0, R70.reuse, 0x10, RZ ;  /* 0x0000001046007819 */ /* 0x040fe200000006ff */
[----:B------:R1:W-:Y:S01]  /*6ee0*/  STS.128 [R67], R52 ;  /* 0x0000003443007388 */ /* 0x0003e20000000c00 */
[----:B------:R-:W-:Y:S01]  /*6ef0*/  F2FP.BF16.F32.PACK_AB R8, R9, R8 ;  /* 0x000000080908723e */ /* 0x000fe200000010ff */
[C---:B------:R-:W-:Y:S01]  /*6f00*/  FFMA R23, R49.reuse, R2, R23 ;  /* 0x0000000231177223 */ /* 0x040fe20000000017 */
[----:B------:R-:W-:Y:S01]  /*6f10*/  LOP3.LUT R2, R70, 0xffff0000, RZ, 0xc0, !PT ;  /* 0xffff000046027812 */ /* 0x000fe200078ec0ff */
[----:B------:R-:W-:Y:S01]  /*6f20*/  FFMA R20, R49, R0, R20 ;  /* 0x0000000031147223 */ /* 0x000fe20000000014 */
[----:B------:R-:W-:Y:S01]  /*6f30*/  LOP3.LUT R0, R71, 0xffff0000, RZ, 0xc0, !PT ;  /* 0xffff000047007812 */ /* 0x000fe200078ec0ff */
[----:B------:R-:W-:Y:S01]  /*6f40*/  FMUL R27, R47, R27 ;  /* 0x0000001b2f1b7220 */ /* 0x000fe20000400000 */
[----:B------:R-:W-:Y:S01]  /*6f50*/  F2FP.BF16.F32.PACK_AB R9, R15, R10 ;  /* 0x0000000a0f09723e */ /* 0x000fe200000010ff */
[C---:B------:R-:W-:Y:S01]  /*6f60*/  FFMA R21, R49.reuse, R2, R21 ;  /* 0x0000000231157223 */ /* 0x040fe20000000015 */
[C---:B------:R-:W-:Y:S01]  /*6f70*/  FFMA R22, R49.reuse, R3, R22 ;  /* 0x0000000331167223 */ /* 0x040fe20000000016 */
[----:B------:R-:W-:Y:S01]  /*6f80*/  FFMA R27, R49, R0, R27 ;  /* 0x00000000311b7223 */ /* 0x000fe2000000001b */
[C---:B------:R-:W-:Y:S01]  /*6f90*/  SHF.L.U32 R2, R76.reuse, 0x10, RZ ;  /* 0x000000104c027819 */ /* 0x040fe200000006ff */
[C---:B------:R-:W-:Y:S01]  /*6fa0*/  FMUL R31, R47.reuse, R31 ;  /* 0x0000001f2f1f7220 */ /* 0x040fe20000400000 */
[----:B------:R-:W-:Y:S01]  /*6fb0*/  LOP3.LUT R0, R76, 0xffff0000, RZ, 0xc0, !PT ;  /* 0xffff00004c007812 */ /* 0x000fe200078ec0ff */
[----:B------:R-:W-:Y:S01]  /*6fc0*/  FMUL R35, R47, R35 ;  /* 0x000000232f237220 */ /* 0x000fe20000400000 */
[----:B------:R-:W-:Y:S01]  /*6fd0*/  SHF.L.U32 R3, R77, 0x10, RZ ;  /* 0x000000104d037819 */ /* 0x000fe200000006ff */
[----:B------:R-:W-:Y:S01]  /*6fe0*/  FFMA R24, R49, R2, R24 ;  /* 0x0000000231187223 */ /* 0x000fe20000000018 */
[----:B------:R-:W-:Y:S01]  /*6ff0*/  F2FP.BF16.F32.PACK_AB R10, R13, R12 ;  /* 0x0000000c0d0a723e */ /* 0x000fe200000010ff */
[----:B------:R-:W-:Y:S01]  /*7000*/  FFMA R25, R49, R0, R25 ;  /* 0x0000000031197223 */ /* 0x000fe20000000019 */
[----:B------:R-:W-:Y:S01]  /*7010*/  F2FP.BF16.F32.PACK_AB R11, R19, R14 ;  /* 0x0000000e130b723e */ /* 0x000fe200000010ff */
[----:B------:R-:W-:Y:S01]  /*7020*/  FFMA R26, R49, R3, R26 ;  /* 0x00000003311a7223 */ /* 0x000fe2000000001a */
[----:B------:R-:W-:Y:S02]  /*7030*/  LOP3.LUT R0, R77, 0xffff0000, RZ, 0xc0, !PT ;  /* 0xffff00004d007812 */ /* 0x000fe400078ec0ff */
[C---:B------:R-:W-:Y:S01]  /*7040*/  SHF.L.U32 R2, R78.reuse, 0x10, RZ ;  /* 0x000000104e027819 */ /* 0x040fe200000006ff */
[----:B------:R1:W-:Y:S01]  /*7050*/  STS.128 [R66+0x10], R8 ;  /* 0x0000100842007388 */ /* 0x0003e20000000c00 */
[----:B------:R-:W-:Y:S01]  /*7060*/  LOP3.LUT R3, R78, 0xffff0000, RZ, 0xc0, !PT ;  /* 0xffff00004e037812 */ /* 0x000fe200078ec0ff */
[----:B------:R-:W-:Y:S01]  /*7070*/  FFMA R31, R49, R0, R31 ;  /* 0x00000000311f7223 */ /* 0x000fe2000000001f */
[----:B------:R-:W-:Y:S01]  /*7080*/  SHF.L.U32 R4, R79, 0x10, RZ ;  /* 0x000000104f047819 */ /* 0x000fe200000006ff */
[----:B------:R-:W-:Y:S01]  /*7090*/  FFMA R28, R49, R2, R28 ;  /* 0x00000002311c7223 */ /* 0x000fe2000000001c */
[----:B------:R-:W-:Y:S01]  /*70a0*/  F2FP.BF16.F32.PACK_AB R16, R17, R16 ;  /* 0x000000101110723e */ /* 0x000fe200000010ff */
[----:B------:R-:W-:Y:S01]  /*70b0*/  FFMA R29, R49, R3, R29 ;  /* 0x00000003311d7223 */ /* 0x000fe2000000001d */
[----:B------:R-:W-:Y:S01]  /*70c0*/  LOP3.LUT R5, R79, 0xffff0000, RZ, 0xc0, !PT ;  /* 0xffff00004f057812 */ /* 0x000fe200078ec0ff */
[----:B------:R-:W-:Y:S01]  /*70d0*/  FFMA R30, R49, R4, R30 ;  /* 0x00000004311e7223 */ /* 0x000fe2000000001e */
[----:B------:R-:W-:Y:S02]  /*70e0*/  F2FP.BF16.F32.PACK_AB R17, R23, R18 ;  /* 0x000000121711723e */ /* 0x000fe400000010ff */
[----:B------:R-:W-:Y:S01]  /*70f0*/  F2FP.BF16.F32.PACK_AB R18, R21, R20 ;  /* 0x000000141512723e */ /* 0x000fe200000010ff */
[----:B------:R-:W-:Y:S01]  /*7100*/  FFMA R35, R49, R5, R35 ;  /* 0x0000000531237223 */ /* 0x000fe20000000023 */
[----:B------:R-:W-:Y:S02]  /*7110*/  F2FP.BF16.F32.PACK_AB R19, R27, R22 ;  /* 0x000000161b13723e */ /* 0x000fe400000010ff */
[----:B------:R-:W-:Y:S02]  /*7120*/  F2FP.BF16.F32.PACK_AB R24, R25, R24 ;  /* 0x000000181918723e */ /* 0x000fe400000010ff */
[----:B------:R-:W-:Y:S01]  /*7130*/  F2FP.BF16.F32.PACK_AB R25, R31, R26 ;  /* 0x0000001a1f19723e */ /* 0x000fe200000010ff */
[----:B------:R1:W-:Y:S01]  /*7140*/  STS.128 [R65+0x20], R16 ;  /* 0x0000201041007388 */ /* 0x0003e20000000c00 */
[----:B------:R-:W-:Y:S02]  /*7150*/  F2FP.BF16.F32.PACK_AB R26, R29, R28 ;  /* 0x0000001c1d1a723e */ /* 0x000fe400000010ff */
[----:B------:R-:W-:Y:S05]  /*7160*/  F2FP.BF16.F32.PACK_AB R27, R35, R30 ;  /* 0x0000001e231b723e */ /* 0x000fea00000010ff */
[----:B------:R1:W-:Y:S01]  /*7170*/  STS.128 [R64+0x10], R24 ;  /* 0x0000101840007388 */ /* 0x0003e20000000c00 */
[----:B------:R-:W-:Y:S01]  /*7180*/  @!PT LDS RZ, [RZ] ;  /* 0x00000000fffff984 */ /* 0x000fe20000000800 */
[----:B------:R-:W-:Y:S01]  /*7190*/  @!PT LDS RZ, [RZ] ;  /* 0x00000000fffff984 */ /* 0x000fe20000000800 */
[----:B------:R-:W-:Y:S01]  /*71a0*/  @!PT LDS RZ, [RZ] ;  /* 0x00000000fffff984 */ /* 0x000fe20000000800 */
[----:B------:R-:W-:Y:S01]  /*71b0*/  @!PT LDS RZ, [RZ] ;  /* 0x00000000fffff984 */ /* 0x000fe20000000800 */
[----:B------:R2:W-:Y:S07]  /*71c0*/  MEMBAR.ALL.CTA ;  /* 0x0000000000007992 */ /* 0x0005ee0000008000 */
[----:B--2---:R-:W2:Y:S02]  /*71d0*/  FENCE.VIEW.ASYNC.S ;  /* 0x00000000000073c6 */ /* 0x004ea40000000000 */
[----:B--2---:R-:W-:Y:S06]  /*71e0*/  BAR.SYNC.DEFER_BLOCKING 0x1, 0x80 ;  /* 0x0042000000007b1d */ /* 0x004fec0000010000 */
[----:B------:R-:W-:Y:S05]  /*71f0*/  @P0 BRA `(.L_x_111) ;  /* 0x00000000001c0947 */ /* 0x000fea0003800000 */
[----:B------:R-:W-:Y:S01]  /*7200*/  R2UR UR4, R72 ;  /* 0x00000000480472ca */ /* 0x000fe200000e0000 */
[----:B------:R-:W-:Y:S01]  /*7210*/  UIADD3 UR6, UP0, UPT, UR54, 0xa80, URZ ;  /* 0x00000a8036067890 */ /* 0x000fe2000ff1e0ff */
[----:B------:R-:W-:Y:S03]  /*7220*/  UMOV UR39, UR44 ;  /* 0x0000002c00277c82 */ /* 0x000fe60008000000 */
[----:B------:R-:W-:Y:S08]  /*7230*/  UIADD3.X UR7, UPT, UPT, URZ, UR55, URZ, UP0, !UPT ;  /* 0x00000037ff077290 */ /* 0x000ff000087fe4ff */
[----:B------:R-:W-:Y:S09]  /*7240*/  UIADD3 UR36, UPT, UPT, UR48, 0x200, UR4 ;  /* 0x0000020030247890 */ /* 0x000ff2000fffe004 */
[----:B------:R2:W-:Y:S02]  /*7250*/  UTMASTG.3D [UR36], [UR6] ;  /* 0x00000024060073b5 */ /* 0x0005e40008010000 */
[----:B--2---:R0:W-:Y:S02]  /*7260*/  UTMACMDFLUSH ;  /* 0x00000000000079b7 */ /* 0x0041e40000000000 */
.L_x_111:
[----:B------:R-:W-:Y:S05]  /*7270*/  BSYNC.RECONVERGENT B0 ;  /* 0x0000000000007941 */ /* 0x000fea0003800200 */
.L_x_110:
[----:B------:R-:W-:Y:S01]  /*7280*/  UIADD3 UR36, UPT, UPT, UR56, 0x1, URZ ;  /* 0x0000000138247890 */ /* 0x000fe2000fffe0ff */
[----:B------:R-:W-:Y:S03]  /*7290*/  BSSY.RECONVERGENT B0, `(.L_x_112) ;  /* 0x0000005000007945 */ /* 0x000fe60003800200 */
[----:B------:R-:W-:Y:S04]  /*72a0*/  UISETP.NE.AND UP0, UPT, UR36, 0x3, UPT ;  /* 0x000000032400788c */ /* 0x000fe8000bf05270 */
[----:B------:R-:W-:Y:S01]  /*72b0*/  USEL UR39, UR36, URZ, UP0 ;  /* 0x000000ff24277287 */ /* 0x000fe20008000000 */
[----:B------:R-:W-:Y:S11]  /*72c0*/  @P0 BRA `(.L_x_113) ;  /* 0x0000000000040947 */ /* 0x000ff60003800000 */
[----:B------:R-:W-:Y:S04]  /*72d0*/  DEPBAR.LE SB0, 0x1 ;  /* 0x000080400000791a */ /* 0x000fe80000000000 */
.L_x_113:
[----:B------:R-:W-:Y:S05]  /*72e0*/  BSYNC.RECONVERGENT B0 ;  /* 0x0000000000007941 */ /* 0x000fea0003800200 */
.L_x_112:
[----:B------:R-:W-:Y:S01]  /*72f0*/  BAR.SYNC.DEFER_BLOCKING 0x1, 0x80 ;  /* 0x0042000000007b1d */ /* 0x000fe20000010000 */
[----:B------:R-:W-:Y:S01]  /*7300*/  ISETP.NE.AND P1, PT, R104, RZ, PT ;  /* 0x000000ff6800720c */ /* 0x000fe20003f25270 */
[----:B------:R-:W-:Y:S01]  /*7310*/  UISETP.NE.AND UP0, UPT, UR50, URZ, UPT ;  /* 0x000000ff3200728c */ /* 0x000fe2000bf05270 */
[----:B------:R-:W-:Y:S11]  /*7320*/  LEA R2, R74, UR48, 0x3 ;  /* 0x000000304a027c11 */ /* 0x000ff6000f8e18ff */
[----:B------:R-:W-:Y:S01]  /*7330*/  @P1 SHF.L.U32 R3, R107, 0x1f, RZ ;  /* 0x0000001f6b031819 */ /* 0x000fe200000006ff */
[----:B------:R-:W-:Y:S06]  /*7340*/  BRA.U !UP0, `(.L_x_114) ;  /* 0x0000000108247547 */ /* 0x000fec000b800000 */
[----:B------:R-:W-:Y:S01]  /*7350*/  IMAD.U32 R4, RZ, RZ, UR49 ;  /* 0x00000031ff047e24 */ /* 0x000fe2000f8e00ff */
[----:B------:R-:W-:Y:S01]  /*7360*/  MOV R0, UR45 ;  /* 0x0000002d00007c02 */ /* 0x000fe20008000f00 */
[----:B------:R-:W-:Y:S03]  /*7370*/  UIADD3 UR49, UPT, UPT, UR49, 0x1, URZ ;  /* 0x0000000131317890 */ /* 0x000fe6000fffe0ff */
[----:B------:R-:W-:Y:S01]  /*7380*/  @P1 LEA R4, R4, UR48, 0x3 ;  /* 0x0000003004041c11 */ /* 0x000fe2000f8e18ff */
[----:B------:R-:W-:Y:S04]  /*7390*/  UISETP.NE.AND UP0, UPT, UR49, 0x3, UPT ;  /* 0x000000033100788c */ /* 0x000fe8000bf05270 */
[----:B------:R-:W-:Y:S01]  /*73a0*/  @P1 VIADD R4, R4, 0x108 ;  /* 0x0000010804041836 */ /* 0x000fe20000000000 */
[----:B------:R-:W-:Y:S04]  /*73b0*/  USEL UR49, UR49, URZ, UP0 ;  /* 0x000000ff31317287 */ /* 0x000fe80008000000 */
[----:B------:R-:W-:Y:S04]  /*73c0*/  @P1 PRMT R0, R0, 0x654, R4 ;  /* 0x0000065400001816 */ /* 0x000fe80000000004 */
[----:B------:R2:W-:Y:S04]  /*73d0*/  @P1 SYNCS.ARRIVE.TRANS64.RED.A1T0 RZ, [R0+URZ], RZ ;  /* 0x000000ff00ff19a7 */ /* 0x0005e800081004ff */
.L_x_114:
[----:B------:R-:W4:Y:S01]  /*73e0*/  @P1 SYNCS.PHASECHK.TRANS64.TRYWAIT P0, [R2+URZ+0xf0], R3 ;  /* 0x0000f003020015a7 */ /* 0x000f2200080011ff */
[----:B------:R-:W-:Y:S01]  /*73f0*/  BSSY B1, `(.L_x_115) ;  /* 0x0000015000017945 */ /* 0x000fe20003800000 */
[----:B----4-:R-:W-:Y:S03]  /*7400*/  @P1 SEL R75, RZ, 0x1, !P0 ;  /* 0x00000001ff4b1807 */ /* 0x010fe60004000000 */
[----:B------:R-:W-:Y:S05]  /*7410*/  @!P1 BRA `(.L_x_116) ;  /* 0x0000000000489947 */ /* 0x000fea0003800000 */
[----:B------:R-:W-:Y:S01]  /*7420*/  ISETP.NE.AND P1, PT, R108, RZ, PT ;  /* 0x000000ff6c00720c */ /* 0x000fe20003f25270 */
[----:B------:R-:W-:Y:S01]  /*7430*/  BSSY B0, `(.L_x_117) ;  /* 0x000000a000007945 */ /* 0x000fe20003800000 */
[----:B------:R-:W-:Y:S11]  /*7440*/  ISETP.NE.AND P0, PT, R75, RZ, PT ;  /* 0x000000ff4b00720c */ /* 0x000ff60003f05270 */
[----:B------:R-:W-:Y:S04]  /*7450*/  @P1 IMAD R74, R74, 0x2000, R99 ;  /* 0x000020004a4a1824 */ /* 0x000fe800078e0263 */
[----:B------:R-:W-:Y:S01]  /*7460*/  @P1 IMAD.IADD R4, R106, 0x1, R74 ;  /* 0x000000016a041824 */ /* 0x000fe200078e024a */
[----:B------:R-:W-:Y:S03]  /*7470*/  @P1 IADD3 R3, PT, PT, R105, R74, RZ ;  /* 0x0000004a69031210 */ /* 0x000fe60007ffe0ff */
[----:B--2---:R-:W-:Y:S01]  /*7480*/  @P1 IMAD.IADD R0, R98, 0x1, R4 ;  /* 0x0000000162001824 */ /* 0x004fe200078e0204 */
[----:B------:R-:W-:Y:S06]  /*7490*/  @P0 BRA `(.L_x_118) ;  /* 0x00000000000c0947 */ /* 0x000fec0003800000 */
[----:B------:R-:W-:Y:S04]  /*74a0*/  SHF.L.U32 R107, R107, 0x1f, RZ ;  /* 0x0000001f6b6b7819 */ /* 0x000fe800000006ff */
[----:B------:R-:W2:Y:S02]  /*74b0*/  SYNCS.PHASECHK.TRANS64.TRYWAIT P0, [R2+URZ+0xf0], R107 ;  /* 0x0000f06b020075a7 */ /* 0x000ea400080011ff */
[----:B--2---:R-:W-:Y:S05]  /*74c0*/  @!P0 BRA `(.L_x_119) ;  /* 0x0000001c00048947 */ /* 0x004fea0003800000 */
.L_x_118:
[----:B------:R-:W-:Y:S05]  /*74d0*/  BSYNC B0 ;  /* 0x0000000000007941 */ /* 0x000fea0003800000 */
.L_x_117:
[----:B------:R-:W-:Y:S11]  /*74e0*/  ISETP.NE.AND P0, PT, R108, RZ, PT ;  /* 0x000000ff6c00720c */ /* 0x000ff60003f05270 */
[----:B------:R-:W-:Y:S02]  /*74f0*/  @!UPT UIADD3 URZ, UPT, UPT, URZ, URZ, URZ ;  /* 0x000000fffffff290 */ /* 0x000fe4000fffe0ff */
[----:B------:R4:W1:Y:S04]  /*7500*/  @P0 LDS.128 R56, [R74] ;  /* 0x000000004a380984 */ /* 0x0008680000000c00 */
[----:B------:R4:W1:Y:S04]  /*7510*/  @P0 LDS.128 R68, [R3+0x20] ;  /* 0x0000200003440984 */ /* 0x0008680000000c00 */
[----:B------:R4:W1:Y:S04]  /*7520*/  @P0 LDS.128 R60, [R4+0x10] ;  /* 0x00001000043c0984 */ /* 0x0008680000000c00 */
[----:B------:R4:W1:Y:S02]  /*7530*/  @P0 LDS.128 R76, [R0+0x10] ;  /* 0x00001000004c0984 */ /* 0x0008640000000c00 */
.L_x_116:
[----:B------:R-:W-:Y:S05]  /*7540*/  BSYNC B1 ;  /* 0x0000000000017941 */ /* 0x000fea0003800000 */
.L_x_115:
[----:B--2-4-:R-:W-:Y:S05]  /*7550*/  VIADD R0, R48, 0x20 ;  /* 0x0000002030007836 */ /* 0x014fea0000000000 */
[----:B------:R-:W-:Y:S04]  /*7560*/  SHF.R.U32.HI R0, RZ, 0x15, R0 ;  /* 0x00000015ff007819 */ /* 0x000fe80000011600 */
[----:B------:R-:W-:Y:S11]  /*7570*/  LOP3.LUT P0, RZ, R0, 0x3, R92, 0x48, !PT ;  /* 0x0000000300ff7812 */ /* 0x000ff6000780485c */
[----:B------:R-:W-:Y:S02]  /*7580*/  @!UPT UIADD3 URZ, UPT, UPT, URZ, URZ, URZ ;  /* 0x000000fffffff290 */ /* 0x000fe4000fffe0ff */
[----:B------:R-:W-:Y:S05]  /*7590*/  @!P0 BRA `(.L_x_120) ;  /* 0x0000000000408947 */ /* 0x000fea0003800000 */
[----:B------:R-:W2:Y:S01]  /*75a0*/  LDCU.64 UR8, c[0x4][0x70] ;  /* 0x01000e00ff0877ac */ /* 0x000ea20008000a00 */
[----:B------:R-:W-:Y:S01]  /*75b0*/  MOV R3, 0x0 ;  /* 0x0000000000037802 */ /* 0x000fe20000000f00 */
[----:B------:R-:W-:Y:S02]  /*75c0*/  HFMA2 R12, -RZ, RZ, 0, 5.9604644775390625e-08 ;  /* 0x00000001ff0c7431 */ /* 0x000fe400000001ff */
[----:B-1----:R-:W-:Y:S02]  /*75d0*/  IMAD.MOV.U32 R8, RZ, RZ, 0x192 ;  /* 0x00000192ff087424 */ /* 0x002fe400078e00ff */
[----:B------:R-:W-:Y:S01]  /*75e0*/  IMAD.MOV.U32 R13, RZ, RZ, RZ ;  /* 0x000000ffff0d7224 */ /* 0x000fe200078e00ff */
[----:B------:R-:W1:Y:S01]  /*75f0*/  LDCU.64 UR6, c[0x4][0x78] ;  /* 0x01000f00ff0677ac */ /* 0x000e620008000a00 */
[----:B------:R-:W4:Y:S01]  /*7600*/  LDC.64 R2, c[0x4][R3] ;  /* 0x0100000003027b82 */ /* 0x000f220000000a00 */
[----:B------:R-:W5:Y:S01]  /*7610*/  LDCU.64 UR4, c[0x4][0x10] ;  /* 0x01000200ff0477ac */ /* 0x000f620008000a00 */
[----:B--2---:R-:W-:Y:S01]  /*7620*/  MOV R5, UR9 ;  /* 0x0000000900057c02 */ /* 0x004fe20008000f00 */
[----:B------:R-:W-:Y:S01]  /*7630*/  IMAD.U32 R4, RZ, RZ, UR8 ;  /* 0x00000008ff047e24 */ /* 0x000fe2000f8e00ff */
[----:B-1----:R-:W-:Y:S01]  /*7640*/  MOV R7, UR7 ;  /* 0x0000000700077c02 */ /* 0x002fe20008000f00 */
[----:B------:R-:W-:Y:S01]  /*7650*/  IMAD.U32 R6, RZ, RZ, UR6 ;  /* 0x00000006ff067e24 */ /* 0x000fe2000f8e00ff */
[----:B-----5:R-:W-:Y:S01]  /*7660*/  MOV R11, UR5 ;  /* 0x00000005000b7c02 */ /* 0x020fe20008000f00 */
[----:B------:R-:W-:Y:S02]  /*7670*/  IMAD.U32 R10, RZ, RZ, UR4 ;  /* 0x00000004ff0a7e24 */ /* 0x000fe4000f8e00ff */
[----:B------:R-:W-:Y:S07]  /*7680*/  LEPC R20, `(.L_x_120) ;  /* 0x000000001014794e */ /* 0x000fee0000000000 */
[----:B---34-:R-:W-:Y:S05]  /*7690*/  CALL.ABS.NOINC R2 ;  /* 0x0000000002007343 */ /* 0x018fea0003c00000 */
.L_x_120:
[----:B------:R-:W-:Y:S01]  /*76a0*/  ISETP.NE.AND P0, PT, R100, RZ, PT ;  /* 0x000000ff6400720c */ /* 0x000fe20003f05270 */
[----:B------:R-:W-:Y:S05]  /*76b0*/  WARPSYNC.ALL ;  /* 0x0000000000007948 */ /* 0x000fea0003800000 */
[----:B------:R-:W-:Y:S01]  /*76c0*/  R2UR UR4, R48 ;  /* 0x00000000300472ca */ /* 0x000fe200000e0000 */
[----:B------:R-:W-:Y:S01]  /*76d0*/  USHF.L.U32 UR8, UR39, 0xd, URZ ;  /* 0x0000000d27087899 */ /* 0x000fe200080006ff */
[----:B------:R-:W-:Y:S01]  /*76e0*/  R2UR UR5, R73 ;  /* 0x00000000490572ca */ /* 0x000fe200000e0000 */
[----:B------:R-:W-:Y:S01]  /*76f0*/  BSSY.RECONVERGENT B0, `(.L_x_121) ;  /* 0x000008e000007945 */ /* 0x000fe20003800200 */
[C---:B-1----:R-:W-:Y:S02]  /*7700*/  SHF.L.U32 R0, R56.reuse, 0x10, RZ ;  /* 0x0000001038007819 */ /* 0x042fe400000006ff */
[----:B------:R-:W-:Y:S02]  /*7710*/  LOP3.LUT R2, R56, 0xffff0000, RZ, 0xc0, !PT ;  /* 0xffff000038027812 */ /* 0x000fe400078ec0ff */
[C---:B------:R-:W-:Y:S02]  /*7720*/  SHF.L.U32 R3, R57.reuse, 0x10, RZ ;  /* 0x0000001039037819 */ /* 0x040fe400000006ff */
[----:B------:R-:W-:Y:S02]  /*7730*/  LOP3.LUT R48, R57, 0xffff0000, RZ, 0xc0, !PT ;  /* 0xffff000039307812 */ /* 0x000fe400078ec0ff */
[C---:B------:R-:W-:Y:S01]  /*7740*/  SHF.L.U32 R50, R58.reuse, 0x10, RZ ;  /* 0x000000103a327819 */ /* 0x040fe200000006ff */
[----:B------:R-:W1:Y:S01]  /*7750*/  LDTM.x32 R4, tmem[UR4+0x20] ;  /* 0x00002004000479ee */ /* 0x000e6200082c0000 */
[----:B------:R-:W-:Y:S01]  /*7760*/  LOP3.LUT R51, R58, 0xffff0000, RZ, 0xc0, !PT ;  /* 0xffff00003a337812 */ /* 0x000fe200078ec0ff */
[----:B------:R-:W-:Y:S01]  /*7770*/  NOP ;  /* 0x0000000000007918 */ /* 0x000fe20000000000 */
[C---:B------:R-:W-:Y:S01]  /*7780*/  SHF.L.U32 R52, R59.reuse, 0x10, RZ ;  /* 0x000000103b347819 */ /* 0x040fe200000006ff */
[----:B------:R-:W-:Y:S01]  /*7790*/  UIADD3 UR5, UPT, UPT, UR5, 0x160, URZ ;  /* 0x0000016005057890 */ /* 0x000fe2000fffe0ff */
[----:B------:R-:W-:Y:S02]  /*77a0*/  LOP3.LUT R53, R59, 0xffff0000, RZ, 0xc0, !PT ;  /* 0xffff00003b357812 */ /* 0x000fe400078ec0ff */
[C---:B------:R-:W-:Y:S01]  /*77b0*/  SHF.L.U32 R54, R60.reuse, 0x10, RZ ;  /* 0x000000103c367819 */ /* 0x040fe200000006ff */
[----:B------:R-:W-:Y:S01]  /*77c0*/  UPRMT UR5, UR45, 0x654, UR5 ;  /* 0x000006542d057896 */ /* 0x000fe20008000005 */
[----:B------:R-:W-:Y:S02]  /*77d0*/  LOP3.LUT R55, R60, 0xffff0000, RZ, 0xc0, !PT ;  /* 0xffff00003c377812 */ /* 0x000fe400078ec0ff */
[C---:B------:R-:W-:Y:S02]  /*77e0*/  SHF.L.U32 R56, R61.reuse, 0x10, RZ ;  /* 0x000000103d387819 */ /* 0x040fe400000006ff */
[----:B------:R-:W-:Y:S02]  /*77f0*/  LOP3.LUT R57, R61, 0xffff0000, RZ, 0xc0, !PT ;  /* 0xffff00003d397812 */ /* 0x000fe400078ec0ff */
[C---:B------:R-:W-:Y:S02]  /*7800*/  SHF.L.U32 R58, R62.reuse, 0x10, RZ ;  /* 0x000000103e3a7819 */ /* 0x040fe400000006ff */
[----:B------:R-:W-:Y:S01]  /*7810*/  LOP3.LUT R59, R62, 0xffff0000, RZ, 0xc0, !PT ;  /* 0xffff00003e3b7812 */ /* 0x000fe200078ec0ff */
[----:B-1----:R-:W-:Y:S01]  /*7820*/  SYNCS.ARRIVE.TRANS64.RED.A1T0 RZ, [UR5], RZ ;  /* 0x000000ffffff79a7 */ /* 0x002fe20008100405 */
[C---:B------:R-:W-:Y:S02]  /*7830*/  SHF.L.U32 R60, R63.reuse, 0x10, RZ ;  /* 0x000000103f3c7819 */ /* 0x040fe400000006ff */
[----:B------:R-:W-:Y:S02]  /*7840*/  LOP3.LUT R61, R63, 0xffff0000, RZ, 0xc0, !PT ;  /* 0xffff00003f3d7812 */ /* 0x000fe400078ec0ff */
[C---:B------:R-:W-:Y:S01]  /*7850*/  SHF.L.U32 R62, R68.reuse, 0x10, RZ ;  /* 0x00000010443e7819 */ /* 0x040fe200000006ff */
[C---:B------:R-:W-:Y:S01]  /*7860*/  FMUL R4, R47.reuse, R4 ;  /* 0x000000042f047220 */ /* 0x040fe20000400000 */
[----:B------:R-:W-:Y:S01]  /*7870*/  LOP3.LUT R63, R68, 0xffff0000, RZ, 0xc0, !PT ;  /* 0xffff0000443f7812 */ /* 0x000fe200078ec0ff */
[----:B------:R-:W-:Y:S01]  /*7880*/  FMUL R5, R47, R5 ;  /* 0x000000052f057220 */ /* 0x000fe20000400000 */
[----:B---3--:R-:W-:Y:S01]  /*7890*/  SHF.L.U32 R64, R69, 0x10, RZ ;  /* 0x0000001045407819 */ /* 0x008fe200000006ff */
[----:B------:R-:W-:Y:S01]  /*78a0*/  FMUL R6, R47, R6 ;  /* 0x000000062f067220 */ /* 0x000fe20000400000 */
[----:B------:R-:W-:Y:S01]  /*78b0*/  LOP3.LUT R65, R69, 0xffff0000, RZ, 0xc0, !PT ;  /* 0xffff000045417812 */ /* 0x000fe200078ec0ff */
[----:B------:R-:W-:Y:S01]  /*78c0*/  FMUL R7, R47, R7 ;  /* 0x000000072f077220 */ /* 0x000fe20000400000 */
[----:B------:R-:W-:Y:S01]  /*78d0*/  SHF.L.U32 R66, R70, 0x10, RZ ;  /* 0x0000001046427819 */ /* 0x000fe200000006ff */
[----:B------:R-:W-:Y:S01]  /*78e0*/  FFMA R4, R49, R0, R4 ;  /* 0x0000000031047223 */ /* 0x000fe20000000004 */
[C---:B------:R-:W-:Y:S01]  /*78f0*/  SHF.L.U32 R74, R78.reuse, 0x10, RZ ;  /* 0x000000104e4a7819 */ /* 0x040fe200000006ff */
[----:B------:R-:W-:Y:S01]  /*7900*/  FMUL R8, R47, R8 ;  /* 0x000000082f087220 */ /* 0x000fe20000400000 */
[----:B------:R-:W-:Y:S01]  /*7910*/  LOP3.LUT R75, R78, 0xffff0000, RZ, 0xc0, !PT ;  /* 0xffff00004e4b7812 */ /* 0x000fe200078ec0ff */
[C---:B------:R-:W-:Y:S01]  /*7920*/  FFMA R5, R49.reuse, R2, R5 ;  /* 0x0000000231057223 */ /* 0x040fe20000000005 */
[----:B------:R-:W-:Y:S01]  /*7930*/  LOP3.LUT R67, R70, 0xffff0000, RZ, 0xc0, !PT ;  /* 0xffff000046437812 */ /* 0x000fe200078ec0ff */
[C---:B------:R-:W-:Y:S01]  /*7940*/  FFMA R6, R49.reuse, R3, R6 ;  /* 0x0000000331067223 */ /* 0x040fe20000000006 */
[----:B------:R-:W-:Y:S01]  /*7950*/  FFMA R7, R49, R48, R7 ;  /* 0x0000003031077223 */ /* 0x000fe20000000007 */
[----:B------:R-:W-:Y:S01]  /*7960*/  IADD3 R78, PT, PT, R99, UR8, RZ ;  /* 0x00000008634e7c10 */ /* 0x000fe2000fffe0ff */
[----:B------:R-:W-:Y:S01]  /*7970*/  FFMA R8, R49, R50, R8 ;  /* 0x0000003231087223 */ /* 0x000fe20000000008 */
[----:B------:R-:W-:Y:S01]  /*7980*/  F2FP.BF16.F32.PACK_AB R4, R5, R4 ;  /* 0x000000040504723e */ /* 0x000fe200000010ff */
[----:B------:R-:W-:Y:S01]  /*7990*/  FMUL R9, R47, R9 ;  /* 0x000000092f097220 */ /* 0x000fe20000400000 */
[----:B------:R-:W-:Y:S01]  /*79a0*/  F2FP.BF16.F32.PACK_AB R5, R7, R6 ;  /* 0x000000060705723e */ /* 0x000fe200000010ff */
[----:B------:R-:W-:Y:S01]  /*79b0*/  FMUL R0, R47, R10 ;  /* 0x0000000a2f007220 */ /* 0x000fe20000400000 */
[-C--:B------:R-:W-:Y:S01]  /*79c0*/  IADD3 R106, PT, PT, R106, R78.reuse, RZ ;  /* 0x0000004e6a6a7210 */ /* 0x080fe20007ffe0ff */
[----:B------:R-:W-:Y:S01]  /*79d0*/  FFMA R9, R49, R51, R9 ;  /* 0x0000003331097223 */ /* 0x000fe20000000009 */
[----:B------:R-:W-:Y:S01]  /*79e0*/  IADD3 R105, PT, PT, R105, R78, RZ ;  /* 0x0000004e69697210 */ /* 0x000fe20007ffe0ff */
[----:B------:R-:W-:Y:S01]  /*79f0*/  FFMA R0, R49, R52, R0 ;  /* 0x0000003431007223 */ /* 0x000fe20000000000 */
[C---:B------:R-:W-:Y:S01]  /*7a00*/  FMUL R2, R47.reuse, R11 ;  /* 0x0000000b2f027220 */ /* 0x040fe20000400000 */
[----:B------:R-:W-:Y:S01]  /*7a10*/  FMUL R3, R47, R12 ;  /* 0x0000000c2f037220 */ /* 0x000fe20000400000 */
[----:B------:R-:W-:Y:S01]  /*7a20*/  F2FP.BF16.F32.PACK_AB R6, R9, R8 ;  /* 0x000000080906723e */ /* 0x000fe200000010ff */
[----:B------:R-:W-:Y:S01]  /*7a30*/  FMUL R10, R47, R13 ;  /* 0x0000000d2f0a7220 */ /* 0x000fe20000400000 */
[C---:B------:R-:W-:Y:S01]  /*7a40*/  FFMA R2, R49.reuse, R53, R2 ;  /* 0x0000003531027223 */ /* 0x040fe20000000002 */
[----:B------:R-:W-:Y:S01]  /*7a50*/  FFMA R3, R49, R54, R3 ;  /* 0x0000003631037223 */ /* 0x000fe20000000003 */
[----:B------:R-:W-:Y:S01]  /*7a60*/  FMUL R11, R47, R14 ;  /* 0x0000000e2f0b7220 */ /* 0x000fe20000400000 */
[----:B------:R-:W-:Y:S01]  /*7a70*/  FFMA R10, R49, R55, R10 ;  /* 0x00000037310a7223 */ /* 0x000fe2000000000a */
[C---:B------:R-:W-:Y:S01]  /*7a80*/  FMUL R15, R47.reuse, R15 ;  /* 0x0000000f2f0f7220 */ /* 0x040fe20000400000 */
[C---:B------:R-:W-:Y:S01]  /*7a90*/  FMUL R12, R47.reuse, R16 ;  /* 0x000000102f0c7220 */ /* 0x040fe20000400000 */
[----:B------:R-:W-:Y:S01]  /*7aa0*/  FMUL R13, R47, R17 ;  /* 0x000000112f0d7220 */ /* 0x000fe20000400000 */
[----:B------:R-:W-:Y:S01]  /*7ab0*/  FFMA R11, R49, R56, R11 ;  /* 0x00000038310b7223 */ /* 0x000fe2000000000b */
[----:B------:R-:W-:Y:S01]  /*7ac0*/  FMUL R14, R47, R18 ;  /* 0x000000122f0e7220 */ /* 0x000fe20000400000 */
[----:B------:R-:W-:Y:S01]  /*7ad0*/  FFMA R15, R49, R57, R15 ;  /* 0x00000039310f7223 */ /* 0x000fe2000000000f */
[----:B------:R-:W-:Y:S01]  /*7ae0*/  FMUL R19, R47, R19 ;  /* 0x000000132f137220 */ /* 0x000fe20000400000 */
[----:B------:R-:W-:Y:S01]  /*7af0*/  F2FP.BF16.F32.PACK_AB R7, R2, R0 ;  /* 0x000000000207723e */ /* 0x000fe200000010ff */
[----:B------:R-:W-:Y:S01]  /*7b00*/  FFMA R12, R49, R58, R12 ;  /* 0x0000003a310c7223 */ /* 0x000fe2000000000c */
[----:B------:R-:W-:Y:S01]  /*7b10*/  FMUL R16, R47, R20 ;  /* 0x000000142f107220 */ /* 0x000fe20000400000 */
[----:B------:R-:W-:Y:S01]  /*7b20*/  FFMA R13, R49, R59, R13 ;  /* 0x0000003b310d7223 */ /* 0x000fe2000000000d */
[----:B------:R-:W-:Y:S01]  /*7b30*/  FMUL R17, R47, R21 ;  /* 0x000000152f117220 */ /* 0x000fe20000400000 */
[----:B------:R1:W-:Y:S01]  /*7b40*/  STS.128 [R99+UR8], R4 ;  /* 0x0000000463007988 */ /* 0x0003e20008000c08 */
[----:B------:R-:W-:Y:S01]  /*7b50*/  SHF.L.U32 R68, R71, 0x10, RZ ;  /* 0x0000001047447819 */ /* 0x000fe200000006ff */
[----:B------:R-:W-:Y:S01]  /*7b60*/  FFMA R14, R49, R60, R14 ;  /* 0x0000003c310e7223 */ /* 0x000fe2000000000e */
[----:B------:R-:W-:Y:S01]  /*7b70*/  LOP3.LUT R69, R71, 0xffff0000, RZ, 0xc0, !PT ;  /* 0xffff000047457812 */ /* 0x000fe200078ec0ff */
[----:B------:R-:W-:Y:S01]  /*7b80*/  FMUL R18, R47, R22 ;  /* 0x000000162f127220 */ /* 0x000fe20000400000 */
[----:B------:R-:W-:Y:S01]  /*7b90*/  SHF.L.U32 R70, R76, 0x10, RZ ;  /* 0x000000104c467819 */ /* 0x000fe200000006ff */
[----:B------:R-:W-:Y:S01]  /*7ba0*/  FFMA R19, R49, R61, R19 ;  /* 0x0000003d31137223 */ /* 0x000fe20000000013 */
[----:B------:R-:W-:Y:S01]  /*7bb0*/  FMUL R23, R47, R23 ;  /* 0x000000172f177220 */ /* 0x000fe20000400000 */
[----:B------:R-:W-:Y:S01]  /*7bc0*/  FFMA R16, R49, R62, R16 ;  /* 0x0000003e31107223 */ /* 0x000fe20000000010 */
[----:B------:R-:W-:Y:S01]  /*7bd0*/  FMUL R20, R47, R24 ;  /* 0x000000182f147220 */ /* 0x000fe20000400000 */
[----:B------:R-:W-:Y:S01]  /*7be0*/  FFMA R17, R49, R63, R17 ;  /* 0x0000003f31117223 */ /* 0x000fe20000000011 */
[----:B------:R-:W-:Y:S01]  /*7bf0*/  FMUL R21, R47, R25 ;  /* 0x000000192f157220 */ /* 0x000fe20000400000 */
[----:B------:R-:W-:Y:S01]  /*7c00*/  FFMA R18, R49, R64, R18 ;  /* 0x0000004031127223 */ /* 0x000fe20000000012 */
[----:B------:R-:W-:Y:S01]  /*7c10*/  FMUL R22, R47, R26 ;  /* 0x0000001a2f167220 */ /* 0x000fe20000400000 */
[----:B------:R-:W-:Y:S01]  /*7c20*/  F2FP.BF16.F32.PACK_AB R8, R10, R3 ;  /* 0x000000030a08723e */ /* 0x000fe200000010ff */
[----:B------:R-:W-:Y:S01]  /*7c30*/  FFMA R23, R49, R65, R23 ;  /* 0x0000004131177223 */ /* 0x000fe20000000017 */
[----:B------:R-:W-:Y:S01]  /*7c40*/  F2FP.BF16.F32.PACK_AB R9, R15, R11 ;  /* 0x0000000b0f09723e */ /* 0x000fe200000010ff */
[----:B------:R-:W-:Y:S01]  /*7c50*/  FMUL R27, R47, R27 ;  /* 0x0000001b2f1b7220 */ /* 0x000fe20000400000 */
[----:B------:R-:W-:Y:S01]  /*7c60*/  F2FP.BF16.F32.PACK_AB R10, R13, R12 ;  /* 0x0000000c0d0a723e */ /* 0x000fe200000010ff */
[----:B------:R-:W-:Y:S01]  /*7c70*/  FFMA R20, R49, R66, R20 ;  /* 0x0000004231147223 */ /* 0x000fe20000000014 */
[----:B------:R-:W-:Y:S01]  /*7c80*/  F2FP.BF16.F32.PACK_AB R11, R19, R14 ;  /* 0x0000000e130b723e */ /* 0x000fe200000010ff */
[----:B------:R-:W-:Y:S01]  /*7c90*/  FMUL R24, R47, R28 ;  /* 0x0000001c2f187220 */ /* 0x000fe20000400000 */
[----:B------:R-:W-:Y:S01]  /*7ca0*/  LOP3.LUT R71, R76, 0xffff0000, RZ, 0xc0, !PT ;  /* 0xffff00004c477812 */ /* 0x000fe200078ec0ff */
[----:B------:R-:W-:Y:S01]  /*7cb0*/  FFMA R21, R49, R67, R21 ;  /* 0x0000004331157223 */ /* 0x000fe20000000015 */
[----:B------:R-:W-:Y:S01]  /*7cc0*/  SHF.L.U32 R72, R77, 0x10, RZ ;  /* 0x000000104d487819 */ /* 0x000fe200000006ff */
[----:B------:R1:W-:Y:S01]  /*7cd0*/  STS.128 [R106+0x10], R8 ;  /* 0x000010086a007388 */ /* 0x0003e20000000c00 */
[----:B------:R-:W-:Y:S01]  /*7ce0*/  FMUL R25, R47, R29 ;  /* 0x0000001d2f197220 */ /* 0x000fe20000400000 */
[----:B------:R-:W-:Y:S01]  /*7cf0*/  FFMA R22, R49, R68, R22 ;  /* 0x0000004431167223 */ /* 0x000fe20000000016 */
[----:B------:R-:W-:Y:S01]  /*7d00*/  LOP3.LUT R73, R77, 0xffff0000, RZ, 0xc0, !PT ;  /* 0xffff00004d497812 */ /* 0x000fe200078ec0ff */
[----:B------:R-:W-:Y:S01]  /*7d10*/  FMUL R26, R47, R30 ;  /* 0x0000001e2f1a7220 */ /* 0x000fe20000400000 */
[----:B------:R-:W-:Y:S01]  /*7d20*/  FFMA R27, R49, R69, R27 ;  /* 0x00000045311b7223 */ /* 0x000fe2000000001b */
[----:B------:R-:W-:Y:S01]  /*7d30*/  FMUL R31, R47, R31 ;  /* 0x0000001f2f1f7220 */ /* 0x000fe20000400000 */
[----:B------:R-:W-:Y:S01]  /*7d40*/  FFMA R24, R49, R70, R24 ;  /* 0x0000004631187223 */ /* 0x000fe20000000018 */
[----:B------:R-:W-:Y:S01]  /*7d50*/  FMUL R28, R47, R32 ;  /* 0x000000202f1c7220 */ /* 0x000fe20000400000 */
[----:B------:R-:W-:Y:S01]  /*7d60*/  FFMA R25, R49, R71, R25 ;  /* 0x0000004731197223 */ /* 0x000fe20000000019 */
[----:B------:R-:W-:Y:S01]  /*7d70*/  SHF.L.U32 R76, R79, 0x10, RZ ;  /* 0x000000104f4c7819 */ /* 0x000fe200000006ff */
[----:B------:R-:W-:Y:S01]  /*7d80*/  FMUL R29, R47, R33 ;  /* 0x000000212f1d7220 */ /* 0x000fe20000400000 */
[----:B------:R-:W-:Y:S01]  /*7d90*/  F2FP.BF16.F32.PACK_AB R16, R17, R16 ;  /* 0x000000101110723e */ /* 0x000fe200000010ff */
[----:B------:R-:W-:Y:S01]  /*7da0*/  FFMA R26, R49, R72, R26 ;  /* 0x00000048311a7223 */ /* 0x000fe2000000001a */
[----:B------:R-:W-:Y:S01]  /*7db0*/  LOP3.LUT R77, R79, 0xffff0000, RZ, 0xc0, !PT ;  /* 0xffff00004f4d7812 */ /* 0x000fe200078ec0ff */
[----:B------:R-:W-:Y:S01]  /*7dc0*/  FMUL R30, R47, R34 ;  /* 0x000000222f1e7220 */ /* 0x000fe20000400000 */
[----:B------:R-:W-:Y:S01]  /*7dd0*/  F2FP.BF16.F32.PACK_AB R17, R23, R18 ;  /* 0x000000121711723e */ /* 0x000fe200000010ff */
[----:B------:R-:W-:Y:S01]  /*7de0*/  FFMA R31, R49, R73, R31 ;  /* 0x00000049311f7223 */ /* 0x000fe2000000001f */
[----:B------:R-:W-:Y:S01]  /*7df0*/  FMUL R35, R47, R35 ;  /* 0x000000232f237220 */ /* 0x000fe20000400000 */
[----:B------:R-:W-:Y:S01]  /*7e00*/  F2FP.BF16.F32.PACK_AB R18, R21, R20 ;  /* 0x000000141512723e */ /* 0x000fe200000010ff */
[----:B------:R-:W-:Y:S01]  /*7e10*/  FFMA R28, R49, R74, R28 ;  /* 0x0000004a311c7223 */ /* 0x000fe2000000001c */
[----:B------:R-:W-:Y:S01]  /*7e20*/  F2FP.BF16.F32.PACK_AB R19, R27, R22 ;  /* 0x000000161b13723e */ /* 0x000fe200000010ff */
[C---:B------:R-:W-:Y:S01]  /*7e30*/  FFMA R29, R49.reuse, R75, R29 ;  /* 0x0000004b311d7223 */ /* 0x040fe2000000001d */
[C---:B------:R-:W-:Y:S01]  /*7e40*/  FFMA R30, R49.reuse, R76, R30 ;  /* 0x0000004c311e7223 */ /* 0x040fe2000000001e */
[----:B------:R-:W-:Y:S01]  /*7e50*/  FFMA R35, R49, R77, R35 ;  /* 0x0000004d31237223 */ /* 0x000fe20000000023 */
[----:B------:R-:W-:Y:S01]  /*7e60*/  F2FP.BF16.F32.PACK_AB R24, R25, R24 ;  /* 0x000000181918723e */ /* 0x000fe200000010ff */
[----:B------:R1:W-:Y:S01]  /*7e70*/  STS.128 [R105+0x20], R16 ;  /* 0x0000201069007388 */ /* 0x0003e20000000c00 */
[----:B------:R-:W-:Y:S02]  /*7e80*/  F2FP.BF16.F32.PACK_AB R25, R31, R26 ;  /* 0x0000001a1f19723e */ /* 0x000fe400000010ff */
[----:B------:R-:W-:Y:S02]  /*7e90*/  F2FP.BF16.F32.PACK_AB R26, R29, R28 ;  /* 0x0000001c1d1a723e */ /* 0x000fe400000010ff */
[----:B------:R-:W-:Y:S02]  /*7ea0*/  F2FP.BF16.F32.PACK_AB R27, R35, R30 ;  /* 0x0000001e231b723e */ /* 0x000fe400000010ff */
[----:B------:R-:W-:Y:S05]  /*7eb0*/  IADD3 R0, PT, PT, R98, R106, RZ ;  /* 0x0000006a62007210 */ /* 0x000fea0007ffe0ff */
        /* <DEDUP_REMOVED lines=9> */
[----:B------:R-:W-:Y:S02]  /*7f50*/  UIADD3 UR10, UP0, UPT, UR54, 0xa80, URZ ;  /* 0x00000a80360a7890 */ /* 0x000fe4000ff1e0ff */
[----:B------:R-:W-:Y:S02]  /*7f60*/  UIADD3 UR5, UPT, UPT, UR37, 0x20, URZ ;  /* 0x0000002025057890 */ /* 0x000fe4000fffe0ff */
[----:B------:R-:W-:Y:S02]  /*7f70*/  UIADD3 UR4, UPT, UPT, UR48, 0x200, UR8 ;  /* 0x0000020030047890 */ /* 0x000fe4000fffe008 */
[----:B------:R-:W-:Y:S01]  /*7f80*/  UIADD3.X UR11, UPT, UPT, URZ, UR55, URZ, UP0, !UPT ;  /* 0x00000037ff0b7290 */ /* 0x000fe200087fe4ff */
[----:B------:R-:W-:Y:S01]  /*7f90*/  UMOV UR6, UR38 ;  /* 0x0000002600067c82 */ /* 0x000fe20008000000 */
[----:B------:R-:W-:Y:S07]  /*7fa0*/  UMOV UR7, UR44 ;  /* 0x0000002c00077c82 */ /* 0x000fee0008000000 */
[----:B------:R2:W-:Y:S02]  /*7fb0*/  UTMASTG.3D [UR4], [UR10] ;  /* 0x000000040a0073b5 */ /* 0x0005e40008010000 */
[----:B--2---:R0:W-:Y:S02]  /*7fc0*/  UTMACMDFLUSH ;  /* 0x00000000000079b7 */ /* 0x0041e40000000000 */
.L_x_122:
[----:B------:R-:W-:Y:S05]  /*7fd0*/  BSYNC.RECONVERGENT B0 ;  /* 0x0000000000007941 */ /* 0x000fea0003800200 */
.L_x_121:
[----:B------:R-:W-:Y:S01]  /*7fe0*/  UIADD3 UR39, UPT, UPT, UR39, 0x1, URZ ;  /* 0x0000000127277890 */ /* 0x000fe2000fffe0ff */
[----:B------:R-:W-:Y:S03]  /*7ff0*/  BSSY.RECONVERGENT B0, `(.L_x_123) ;  /* 0x0000008000007945 */ /* 0x000fe60003800200 */
[----:B------:R-:W-:Y:S04]  /*8000*/  UISETP.NE.AND UP0, UPT, UR39, 0x3, UPT ;  /* 0x000000032700788c */ /* 0x000fe8000bf05270 */
[----:B------:R-:W-:Y:S02]  /*8010*/  UISETP.EQ.XOR UP1, UPT, UR36, 0x3, !UP0 ;  /* 0x000000032400788c */ /* 0x000fe4000c722a70 */
[----:B------:R-:W-:Y:S02]  /*8020*/  USEL UR56, UR39, URZ, UP0 ;  /* 0x000000ff27387287 */ /* 0x000fe40008000000 */
[----:B------:R-:W-:Y:S04]  /*8030*/  USEL UR4, URZ, 0x1, !UP1 ;  /* 0x00000001ff047887 */ /* 0x000fe8000c800000 */
[----:B------:R-:W-:Y:S01]  /*8040*/  ULOP3.LUT UR51, UR51, UR4, URZ, 0x3c, !UPT ;  /* 0x0000000433337292 */ /* 0x000fe2000f8e3cff */
[----:B------:R-:W-:Y:S11]  /*8050*/  @P0 BRA `(.L_x_124) ;  /* 0x0000000000040947 */ /* 0x000ff60003800000 */
[----:B------:R-:W-:Y:S04]  /*8060*/  DEPBAR.LE SB0, 0x1 ;  /* 0x000080400000791a */ /* 0x000fe80000000000 */
.L_x_124:
[----:B------:R-:W-:Y:S05]  /*8070*/  BSYNC.RECONVERGENT B0 ;  /* 0x0000000000007941 */ /* 0x000fea0003800200 */
.L_x_123:
[----:B------:R-:W-:Y:S01]  /*8080*/  BAR.SYNC.DEFER_BLOCKING 0x1, 0x80 ;  /* 0x0042000000007b1d */ /* 0x000fe20000010000 */
[----:B------:R-:W-:Y:S01]  /*8090*/  UISETP.NE.AND UP0, UPT, UR50, -0x2, UPT ;  /* 0xfffffffe3200788c */ /* 0x000fe2000bf05270 */
[----:B------:R-:W-:Y:S08]  /*80a0*/  IADD3 R45, PT, PT, R45, 0x1, RZ ;  /* 0x000000012d2d7810 */ /* 0x000ff00007ffe0ff */
[----:B------:R-:W-:Y:S05]  /*80b0*/  BRA.U !UP0, `(.L_x_125) ;  /* 0x0000000108287547 */ /* 0x000fea000b800000 */
[----:B------:R-:W-:Y:S01]  /*80c0*/  ISETP.NE.AND P0, PT, R104, RZ, PT ;  /* 0x000000ff6800720c */ /* 0x000fe20003f05270 */
[----:B------:R-:W-:Y:S01]  /*80d0*/  IMAD.U32 R2, RZ, RZ, UR49 ;  /* 0x00000031ff027e24 */ /* 0x000fe2000f8e00ff */
[----:B------:R-:W-:Y:S01]  /*80e0*/  UIADD3 UR49, UPT, UPT, UR49, 0x1, URZ ;  /* 0x0000000131317890 */ /* 0x000fe2000fffe0ff */
[----:B-1----:R-:W-:Y:S03]  /*80f0*/  IMAD.U32 R0, RZ, RZ, UR45 ;  /* 0x0000002dff007e24 */ /* 0x002fe6000f8e00ff */
[----:B------:R-:W-:Y:S04]  /*8100*/  UISETP.NE.AND UP0, UPT, UR49, 0x3, UPT ;  /* 0x000000033100788c */ /* 0x000fe8000bf05270 */
[----:B------:R-:W-:Y:S03]  /*8110*/  USEL UR49, UR49, URZ, UP0 ;  /* 0x000000ff31317287 */ /* 0x000fe60008000000 */
[----:B------:R-:W-:Y:S05]  /*8120*/  @P0 LEA R2, R2, UR48, 0x3 ;  /* 0x0000003002020c11 */ /* 0x000fea000f8e18ff */
[----:B------:R-:W-:Y:S05]  /*8130*/  @P0 VIADD R2, R2, 0x108 ;  /* 0x0000010802020836 */ /* 0x000fea0000000000 */
[----:B------:R-:W-:Y:S04]  /*8140*/  @P0 PRMT R0, R0, 0x654, R2 ;  /* 0x0000065400000816 */ /* 0x000fe80000000002 */
[----:B------:R2:W-:Y:S03]  /*8150*/  @P0 SYNCS.ARRIVE.TRANS64.RED.A1T0 RZ, [R0+URZ], RZ ;  /* 0x000000ff00ff09a7 */ /* 0x0005e600081004ff */
.L_x_125:
[----:B------:R-:W-:Y:S01]  /*8160*/  ISETP.NE.AND P2, PT, R101, RZ, PT ;  /* 0x000000ff6500720c */ /* 0x000fe20003f45270 */
[----:B-12---:R-:W-:Y:S01]  /*8170*/  IMAD.IADD R0, R44, 0x1, R87 ;  /* 0x000000012c007824 */ /* 0x006fe200078e0257 */
[----:B------:R-:W-:Y:S01]  /*8180*/  ISETP.NE.AND P0, PT, R103, 0x2, PT ;  /* 0x000000026700780c */ /* 0x000fe20003f05270 */
[----:B------:R-:W-:Y:S01]  /*8190*/  UIADD3 UR50, UPT, UPT, UR50, 0x2, URZ ;  /* 0x0000000232327890 */ /* 0x000fe2000fffe0ff */
[----:B------:R-:W-:Y:S01]  /*81a0*/  ISETP.NE.AND P1, PT, R45, 0x2, PT ;  /* 0x000000022d00780c */ /* 0x000fe20003f25270 */
[----:B------:R-:W-:Y:S01]  /*81b0*/  IMAD.IADD R14, R43, 0x1, R86 ;  /* 0x000000012b0e7824 */ /* 0x000fe200078e0256 */
[----:B------:R-:W-:Y:S02]  /*81c0*/  R2UR UR27, R0 ;  /* 0x00000000001b72ca */ /* 0x000fe400000e0000 */
[----:B------:R-:W-:Y:S02]  /*81d0*/  SEL R2, RZ, 0x1, P0 ;  /* 0x00000001ff027807 */ /* 0x000fe40000000000 */
[----:B------:R-:W-:Y:S02]  /*81e0*/  SEL R0, RZ, 0x1, P1 ;  /* 0x00000001ff007807 */ /* 0x000fe40000800000 */
[----:B------:R-:W-:Y:S02]  /*81f0*/  LOP3.LUT R96, R96, R2, RZ, 0x3c, !PT ;  /* 0x0000000260607212 */ /* 0x000fe400078e3cff */
[----:B------:R-:W-:Y:S02]  /*8200*/  @P2 R2UR UR44, R95 ;  /* 0x000000005f2c22ca */ /* 0x000fe400000e0000 */
[----:B------:R-:W-:Y:S02]  /*8210*/  LOP3.LUT R97, R97, R0, RZ, 0x3c, !PT ;  /* 0x0000000061617212 */ /* 0x000fe400078e3cff */
[----:B------:R-:W-:Y:S02]  /*8220*/  SEL R103, R103, RZ, P0 ;  /* 0x000000ff67677207 */ /* 0x000fe40000000000 */
[----:B------:R-:W-:Y:S01]  /*8230*/  SEL R45, R45, RZ, P1 ;  /* 0x000000ff2d2d7207 */ /* 0x000fe20000800000 */
[----:B------:R-:W-:Y:S08]  /*8240*/  @P2 BRA `(.L_x_126) ;  /* 0xffffffd800042947 */ /* 0x000ff0000383ffff */
[----:B------:R-:W-:-:S09]  /*8250*/  UISETP.NE.AND UP0, UPT, UR53, URZ, UPT ;  /* 0x000000ff3500728c */ /* 0x000fd2000bf05270 */
[----:B------:R-:W-:Y:S05]  /*8260*/  BRA.U !UP0, `(.L_x_127) ;  /* 0x0000000108487547 */ /* 0x000fea000b800000 */
[----:B------:R-:W1:Y:S02]  /*8270*/  LDCU.64 UR4, c[0x0][0xc90] ;  /* 0x00019200ff0477ac */ /* 0x000e640008000a00 */
[----:B-1----:R-:W-:-:S04]  /*8280*/  UISETP.NE.U32.AND UP0, UPT, UR4, URZ, UPT ;  /* 0x000000ff0400728c */ /* 0x002fc8000bf05070 */
[----:B------:R-:W-:-:S09]  /*8290*/  UISETP.NE.AND.EX UP0, UPT, UR5, URZ, UPT, UP0 ;  /* 0x000000ff0500728c */ /* 0x000fd2000bf05300 */
[----:B------:R-:W-:Y:S05]  /*82a0*/  BRA.U UP0, `(.L_x_128) ;  /* 0x00000001000c7547 */ /* 0x000fea000b800000 */
[----:B------:R-:W-:-:S13]  /*82b0*/  FSETP.NEU.AND P0, PT, R49, RZ, PT ;  /* 0x000000ff3100720b */ /* 0x000fda0003f0d000 */
[----:B------:R-:W-:Y:S05]  /*82c0*/  @!P0 EXIT ;  /* 0x000000000000894d */ /* 0x000fea0003800000 */
[----:B------:R-:W-:Y:S05]  /*82d0*/  BRA `(.L_x_127) ;  /* 0x00000000002c7947 */ /* 0x000fea0003800000 */
.L_x_128:
[----:B------:R-:W-:Y:S01]  /*82e0*/  ISETP.NE.AND P0, PT, R102, RZ, PT ;  /* 0x000000ff6600720c */ /* 0x000fe20003f05270 */
[----:B------:R-:W-:-:S12]  /*82f0*/  BSSY.RECONVERGENT B0, `(.L_x_127) ;  /* 0x0000009000007945 */ /* 0x000fd80003800200 */
[----:B------:R-:W-:Y:S05]  /*8300*/  @P0 BRA `(.L_x_129) ;  /* 0x0000000000140947 */ /* 0x000fea0003800000 */
[----:B------:R-:W1:Y:S02]  /*8310*/  LDCU.64 UR4, c[0x0][0xc88] ;  /* 0x00019100ff0477ac */ /* 0x000e640008000a00 */
[----:B-1----:R-:W-:-:S04]  /*8320*/  ISETP.NE.U32.AND P0, PT, RZ, UR4, PT ;  /* 0x00000004ff007c0c */ /* 0x002fc8000bf05070 */
[----:B------:R-:W-:-:S13]  /*8330*/  ISETP.NE.AND.EX P0, PT, RZ, UR5, PT, P0 ;  /* 0x00000005ff007c0c */ /* 0x000fda000bf05300 */
[----:B------:R-:W-:Y:S05]  /*8340*/  @!P0 EXIT ;  /* 0x000000000000894d */ /* 0x000fea0003800000 */
[----:B------:R-:W-:Y:S05]  /*8350*/  BRA `(.L_x_130) ;  /* 0x0000000000087947 */ /* 0x000fea0003800000 */
.L_x_129:
[----:B------:R-:W-:-:S13]  /*8360*/  FSETP.NEU.AND P0, PT, R49, RZ, PT ;  /* 0x000000ff3100720b */ /* 0x000fda0003f0d000 */
[----:B------:R-:W-:Y:S05]  /*8370*/  @!P0 EXIT ;  /* 0x000000000000894d */ /* 0x000fea0003800000 */
.L_x_130:
[----:B------:R-:W-:Y:S05]  /*8380*/  BSYNC.RECONVERGENT B0 ;  /* 0x0000000000007941 */ /* 0x000fea0003800200 */
.L_x_127:
[----:B------:R-:W-:Y:S01]  /*8390*/  ULEA UR4, UR49, UR48, 0x3 ;  /* 0x0000003031047291 */ /* 0x000fe2000f8e18ff */
[----:B------:R-:W-:-:S04]  /*83a0*/  DEPBAR.LE SB0, 0x0 ;  /* 0x000080000000791a */ /* 0x000fc80000000000 */
[----:B------:R-:W-:-:S04]  /*83b0*/  UIADD3 UR4, UPT, UPT, UR4, 0x108, URZ ;  /* 0x0000010804047890 */ /* 0x000fc8000fffe0ff */
[----:B------:R-:W-:-:S09]  /*83c0*/  UPRMT UR4, UR45, 0x654, UR4 ;  /* 0x000006542d047896 */ /* 0x000fd20008000004 */
[----:B------:R-:W-:Y:S01]  /*83d0*/  SYNCS.ARRIVE.TRANS64.RED.A1T0 RZ, [UR4], RZ ;  /* 0x000000ffffff79a7 */ /* 0x000fe20008100404 */
[----:B------:R-:W-:Y:S05]  /*83e0*/  EXIT ;  /* 0x000000000000794d */ /* 0x000fea0003800000 */
.L_x_20:
[----:B--2---:R2:W1:Y:S02]  /*83f0*/  SYNCS.PHASECHK.TRANS64.TRYWAIT P0, [R2+URZ+0x180], R3 ;  /* 0x00018003020075a7 */ /* 0x00446400080011ff */
[----:B-1----:R-:W-:Y:S05]  /*8400*/  @!P0 NANOSLEEP.SYNCS 0x989680 ;  /* 0x009896800000895d */ /* 0x002fea0003900000 */
[----:B------:R-:W1:Y:S02]  /*8410*/  @!P0 SYNCS.PHASECHK.TRANS64 P0, [R2+URZ+0x180], R3 ;  /* 0x00018003020085a7 */ /* 0x000e6400080010ff */
[----:B-1----:R-:W-:Y:S05]  /*8420*/  @!P0 BRA `(.L_x_20) ;  /* 0xfffffffc00f08947 */ /* 0x002fea000383ffff */
[----:B------:R-:W-:Y:S05]  /*8430*/  BRA `(.L_x_131) ;  /* 0xffffff9000d87947 */ /* 0x000fea000383ffff */
.L_x_23:
[----:B------:R-:W-:-:S07]  /*8440*/  MOV R2, UR41 ;  /* 0x0000002900027c02 */ /* 0x000fce0008000f00 */
.L_x_132:
[----:B-1----:R1:W2:Y:S02]  /*8450*/  SYNCS.PHASECHK.TRANS64.TRYWAIT P0, [R2+URZ+0x78], R4 ;  /* 0x00007804020075a7 */ /* 0x0022a400080011ff */
[----:B--2---:R-:W-:Y:S05]  /*8460*/  @!P0 NANOSLEEP.SYNCS 0x989680 ;  /* 0x009896800000895d */ /* 0x004fea0003900000 */
[----:B------:R-:W2:Y:S02]  /*8470*/  @!P0 SYNCS.PHASECHK.TRANS64 P0, [R2+URZ+0x78], R4 ;  /* 0x00007804020085a7 */ /* 0x000ea400080010ff */
[----:B--2---:R-:W-:Y:S05]  /*8480*/  @!P0 BRA `(.L_x_132) ;  /* 0xfffffffc00f08947 */ /* 0x004fea000383ffff */
[----:B------:R-:W-:Y:S05]  /*8490*/  BRA `(.L_x_22) ;  /* 0xffffff9400307947 */ /* 0x000fea000383ffff */
.L_x_31:
[----:B------:R-:W-:-:S07]  /*84a0*/  MOV R2, UR41 ;  /* 0x0000002900027c02 */ /* 0x000fce0008000f00 */
.L_x_133:
[----:B-1----:R1:W2:Y:S02]  /*84b0*/  SYNCS.PHASECHK.TRANS64.TRYWAIT P0, [R2+URZ+0x78], R4 ;  /* 0x00007804020075a7 */ /* 0x0022a400080011ff */
[----:B--2---:R-:W-:Y:S05]  /*84c0*/  @!P0 NANOSLEEP.SYNCS 0x989680 ;  /* 0x009896800000895d */ /* 0x004fea0003900000 */
[----:B------:R-:W2:Y:S02]  /*84d0*/  @!P0 SYNCS.PHASECHK.TRANS64 P0, [R2+URZ+0x78], R4 ;  /* 0x00007804020085a7 */ /* 0x000ea400080010ff */
[----:B--2---:R-:W-:Y:S05]  /*84e0*/  @!P0 BRA `(.L_x_133) ;  /* 0xfffffffc00f08947 */ /* 0x004fea000383ffff */
[----:B------:R-:W-:Y:S05]  /*84f0*/  BRA `(.L_x_30) ;  /* 0xffffff98002c7947 */ /* 0x000fea000383ffff */
.L_x_37:
[----:B-1----:R1:W2:Y:S02]  /*8500*/  SYNCS.PHASECHK.TRANS64.TRYWAIT P0, [R2+URZ+0x130], R3 ;  /* 0x00013003020075a7 */ /* 0x0022a400080011ff */
[----:B--2---:R-:W-:Y:S05]  /*8510*/  @!P0 NANOSLEEP.SYNCS 0x989680 ;  /* 0x009896800000895d */ /* 0x004fea0003900000 */
[----:B------:R-:W2:Y:S02]  /*8520*/  @!P0 SYNCS.PHASECHK.TRANS64 P0, [R2+URZ+0x130], R3 ;  /* 0x00013003020085a7 */ /* 0x000ea400080010ff */
[----:B--2---:R-:W-:Y:S05]  /*8530*/  @!P0 BRA `(.L_x_37) ;  /* 0xfffffffc00f08947 */ /* 0x004fea000383ffff */
[----:B------:R-:W-:Y:S05]  /*8540*/  BRA `(.L_x_134) ;  /* 0xffffff9c000c7947 */ /* 0x000fea000383ffff */
.L_x_41:
[----:B----4-:R-:W-:-:S07]  /*8550*/  MOV R0, UR5 ;  /* 0x0000000500007c02 */ /* 0x010fce0008000f00 */
.L_x_135:
[----:B-1----:R1:W2:Y:S02]  /*8560*/  SYNCS.PHASECHK.TRANS64.TRYWAIT P0, [R0+URZ], R2 ;  /* 0x00000002000075a7 */ /* 0x0022a400080011ff */
[----:B--2---:R-:W-:Y:S05]  /*8570*/  @!P0 NANOSLEEP.SYNCS 0x989680 ;  /* 0x009896800000895d */ /* 0x004fea0003900000 */
[----:B------:R-:W2:Y:S02]  /*8580*/  @!P0 SYNCS.PHASECHK.TRANS64 P0, [R0+URZ], R2 ;  /* 0x00000002000085a7 */ /* 0x000ea400080010ff */
[----:B--2---:R-:W-:Y:S05]  /*8590*/  @!P0 BRA `(.L_x_135) ;  /* 0xfffffffc00f08947 */ /* 0x004fea000383ffff */
[----:B------:R-:W-:Y:S05]  /*85a0*/  BRA `(.L_x_136) ;  /* 0xffffffa000807947 */ /* 0x000fea000383ffff */
.L_x_42:
[----:B----4-:R-:W-:-:S07]  /*85b0*/  MOV R0, UR5 ;  /* 0x0000000500007c02 */ /* 0x010fce0008000f00 */
.L_x_137:
[----:B-1----:R1:W2:Y:S02]  /*85c0*/  SYNCS.PHASECHK.TRANS64.TRYWAIT P0, [R0+URZ], R3 ;  /* 0x00000003000075a7 */ /* 0x0022a400080011ff */
[----:B--2---:R-:W-:Y:S05]  /*85d0*/  @!P0 NANOSLEEP.SYNCS 0x989680 ;  /* 0x009896800000895d */ /* 0x004fea0003900000 */
[----:B------:R-:W2:Y:S02]  /*85e0*/  @!P0 SYNCS.PHASECHK.TRANS64 P0, [R0+URZ], R3 ;  /* 0x00000003000085a7 */ /* 0x000ea400080010ff */
[----:B--2---:R-:W-:Y:S05]  /*85f0*/  @!P0 BRA `(.L_x_137) ;  /* 0xfffffffc00f08947 */ /* 0x004fea000383ffff */
[----:B------:R-:W-:Y:S05]  /*8600*/  BRA `(.L_x_138) ;  /* 0xffffffa0008c7947 */ /* 0x000fea000383ffff */
.L_x_43:
[----:B----4-:R-:W-:-:S07]  /*8610*/  MOV R0, UR5 ;  /* 0x0000000500007c02 */ /* 0x010fce0008000f00 */
.L_x_139:
[----:B-1----:R1:W2:Y:S02]  /*8620*/  SYNCS.PHASECHK.TRANS64.TRYWAIT P0, [R0+URZ], R3 ;  /* 0x00000003000075a7 */ /* 0x0022a400080011ff */
[----:B--2---:R-:W-:Y:S05]  /*8630*/  @!P0 NANOSLEEP.SYNCS 0x989680 ;  /* 0x009896800000895d */ /* 0x004fea0003900000 */
[----:B------:R-:W2:Y:S02]  /*8640*/  @!P0 SYNCS.PHASECHK.TRANS64 P0, [R0+URZ], R3 ;  /* 0x00000003000085a7 */ /* 0x000ea400080010ff */
[----:B--2---:R-:W-:Y:S05]  /*8650*/  @!P0 BRA `(.L_x_139) ;  /* 0xfffffffc00f08947 */ /* 0x004fea000383ffff */
[----:B------:R-:W-:Y:S05]  /*8660*/  BRA `(.L_x_140) ;  /* 0xffffffa000987947 */ /* 0x000fea000383ffff */
.L_x_44:
[----:B----4-:R-:W-:-:S07]  /*8670*/  MOV R0, UR5 ;  /* 0x0000000500007c02 */ /* 0x010fce0008000f00 */
.L_x_141:
[----:B-1----:R1:W2:Y:S02]  /*8680*/  SYNCS.PHASECHK.TRANS64.TRYWAIT P0, [R0+URZ], R3 ;  /* 0x00000003000075a7 */ /* 0x0022a400080011ff */
[----:B--2---:R-:W-:Y:S05]  /*8690*/  @!P0 NANOSLEEP.SYNCS 0x989680 ;  /* 0x009896800000895d */ /* 0x004fea0003900000 */
[----:B------:R-:W2:Y:S02]  /*86a0*/  @!P0 SYNCS.PHASECHK.TRANS64 P0, [R0+URZ], R3 ;  /* 0x00000003000085a7 */ /* 0x000ea400080010ff */
[----:B--2---:R-:W-:Y:S05]  /*86b0*/  @!P0 BRA `(.L_x_141) ;  /* 0xfffffffc00f08947 */ /* 0x004fea000383ffff */
[----:B------:R-:W-:Y:S05]  /*86c0*/  BRA `(.L_x_142) ;  /* 0xffffffa000a47947 */ /* 0x000fea000383ffff */
.L_x_45:
[----:B----4-:R-:W-:-:S07]  /*86d0*/  MOV R0, UR5 ;  /* 0x0000000500007c02 */ /* 0x010fce0008000f00 */
.L_x_143:
[----:B-1----:R1:W2:Y:S02]  /*86e0*/  SYNCS.PHASECHK.TRANS64.TRYWAIT P0, [R0+URZ], R3 ;  /* 0x00000003000075a7 */ /* 0x0022a400080011ff */
[----:B--2---:R-:W-:Y:S05]  /*86f0*/  @!P0 NANOSLEEP.SYNCS 0x989680 ;  /* 0x009896800000895d */ /* 0x004fea0003900000 */
[----:B------:R-:W2:Y:S02]  /*8700*/  @!P0 SYNCS.PHASECHK.TRANS64 P0, [R0+URZ], R3 ;  /* 0x00000003000085a7 */ /* 0x000ea400080010ff */
[----:B--2---:R-:W-:Y:S05]  /*8710*/  @!P0 BRA `(.L_x_143) ;  /* 0xfffffffc00f08947 */ /* 0x004fea000383ffff */
[----:B------:R-:W-:Y:S05]  /*8720*/  BRA `(.L_x_144) ;  /* 0xffffffa000b07947 */ /* 0x000fea000383ffff */
.L_x_46:
[----:B----4-:R-:W-:-:S07]  /*8730*/  MOV R0, UR5 ;  /* 0x0000000500007c02 */ /* 0x010fce0008000f00 */
.L_x_145:
[----:B-1----:R1:W2:Y:S02]  /*8740*/  SYNCS.PHASECHK.TRANS64.TRYWAIT P0, [R0+URZ], R3 ;  /* 0x00000003000075a7 */ /* 0x0022a400080011ff */
[----:B--2---:R-:W-:Y:S05]  /*8750*/  @!P0 NANOSLEEP.SYNCS 0x989680 ;  /* 0x009896800000895d */ /* 0x004fea0003900000 */
[----:B------:R-:W2:Y:S02]  /*8760*/  @!P0 SYNCS.PHASECHK.TRANS64 P0, [R0+URZ], R3 ;  /* 0x00000003000085a7 */ /* 0x000ea400080010ff */
[----:B--2---:R-:W-:Y:S05]  /*8770*/  @!P0 BRA `(.L_x_145) ;  /* 0xfffffffc00f08947 */ /* 0x004fea000383ffff */
[----:B------:R-:W-:Y:S05]  /*8780*/  BRA `(.L_x_146) ;  /* 0xffffffa000bc7947 */ /* 0x000fea000383ffff */
.L_x_47:
[----:B----4-:R-:W-:-:S07]  /*8790*/  MOV R0, UR5 ;  /* 0x0000000500007c02 */ /* 0x010fce0008000f00 */
.L_x_147:
[----:B-1----:R1:W2:Y:S02]  /*87a0*/  SYNCS.PHASECHK.TRANS64.TRYWAIT P0, [R0+URZ], R3 ;  /* 0x00000003000075a7 */ /* 0x0022a400080011ff */
[----:B--2---:R-:W-:Y:S05]  /*87b0*/  @!P0 NANOSLEEP.SYNCS 0x989680 ;  /* 0x009896800000895d */ /* 0x004fea0003900000 */
[----:B------:R-:W2:Y:S02]  /*87c0*/  @!P0 SYNCS.PHASECHK.TRANS64 P0, [R0+URZ], R3 ;  /* 0x00000003000085a7 */ /* 0x000ea400080010ff */
[----:B--2---:R-:W-:Y:S05]  /*87d0*/  @!P0 BRA `(.L_x_147) ;  /* 0xfffffffc00f08947 */ /* 0x004fea000383ffff */
[----:B------:R-:W-:Y:S05]  /*87e0*/  BRA `(.L_x_148) ;  /* 0xffffffa000c87947 */ /* 0x000fea000383ffff */
.L_x_48:
[----:B----4-:R-:W-:-:S07]  /*87f0*/  MOV R0, UR5 ;  /* 0x0000000500007c02 */ /* 0x010fce0008000f00 */
.L_x_149:
[----:B-1----:R1:W2:Y:S02]  /*8800*/  SYNCS.PHASECHK.TRANS64.TRYWAIT P0, [R0+URZ], R3 ;  /* 0x00000003000075a7 */ /* 0x0022a400080011ff */
[----:B--2---:R-:W-:Y:S05]  /*8810*/  @!P0 NANOSLEEP.SYNCS 0x989680 ;  /* 0x009896800000895d */ /* 0x004fea0003900000 */
[----:B------:R-:W2:Y:S02]  /*8820*/  @!P0 SYNCS.PHASECHK.TRANS64 P0, [R0+URZ], R3 ;  /* 0x00000003000085a7 */ /* 0x000ea400080010ff */
[----:B--2---:R-:W-:Y:S05]  /*8830*/  @!P0 BRA `(.L_x_149) ;  /* 0xfffffffc00f08947 */ /* 0x004fea000383ffff */
[----:B------:R-:W-:Y:S05]  /*8840*/  BRA `(.L_x_150) ;  /* 0xffffffa000d47947 */ /* 0x000fea000383ffff */
.L_x_49:
[----:B----4-:R-:W-:-:S07]  /*8850*/  MOV R0, UR5 ;  /* 0x0000000500007c02 */ /* 0x010fce0008000f00 */
.L_x_151:
[----:B-1----:R1:W2:Y:S02]  /*8860*/  SYNCS.PHASECHK.TRANS64.TRYWAIT P0, [R0+URZ], R3 ;  /* 0x00000003000075a7 */ /* 0x0022a400080011ff */
[----:B--2---:R-:W-:Y:S05]  /*8870*/  @!P0 NANOSLEEP.SYNCS 0x989680 ;  /* 0x009896800000895d */ /* 0x004fea0003900000 */
[----:B------:R-:W2:Y:S02]  /*8880*/  @!P0 SYNCS.PHASECHK.TRANS64 P0, [R0+URZ], R3 ;  /* 0x00000003000085a7 */ /* 0x000ea400080010ff */
[----:B--2---:R-:W-:Y:S05]  /*8890*/  @!P0 BRA `(.L_x_151) ;  /* 0xfffffffc00f08947 */ /* 0x004fea000383ffff */
[----:B------:R-:W-:Y:S05]  /*88a0*/  BRA `(.L_x_152) ;  /* 0xffffffa000e07947 */ /* 0x000fea000383ffff */
.L_x_50:
[----:B----4-:R-:W-:-:S07]  /*88b0*/  MOV R0, UR5 ;  /* 0x0000000500007c02 */ /* 0x010fce0008000f00 */
.L_x_153:
[----:B-1----:R1:W2:Y:S02]  /*88c0*/  SYNCS.PHASECHK.TRANS64.TRYWAIT P0, [R0+URZ], R3 ;  /* 0x00000003000075a7 */ /* 0x0022a400080011ff */
[----:B--2---:R-:W-:Y:S05]  /*88d0*/  @!P0 NANOSLEEP.SYNCS 0x989680 ;  /* 0x009896800000895d */ /* 0x004fea0003900000 */
[----:B------:R-:W2:Y:S02]  /*88e0*/  @!P0 SYNCS.PHASECHK.TRANS64 P0, [R0+URZ], R3 ;  /* 0x00000003000085a7 */ /* 0x000ea400080010ff */
[----:B--2---:R-:W-:Y:S05]  /*88f0*/  @!P0 BRA `(.L_x_153) ;  /* 0xfffffffc00f08947 */ /* 0x004fea000383ffff */
[----:B------:R-:W-:Y:S05]  /*8900*/  BRA `(.L_x_154) ;  /* 0xffffffa000ec7947 */ /* 0x000fea000383ffff */
.L_x_51:
[----:B----4-:R-:W-:-:S07]  /*8910*/  MOV R0, UR5 ;  /* 0x0000000500007c02 */ /* 0x010fce0008000f00 */
.L_x_155:
[----:B-1----:R1:W2:Y:S02]  /*8920*/  SYNCS.PHASECHK.TRANS64.TRYWAIT P0, [R0+URZ], R3 ;  /* 0x00000003000075a7 */ /* 0x0022a400080011ff */
[----:B--2---:R-:W-:Y:S05]  /*8930*/  @!P0 NANOSLEEP.SYNCS 0x989680 ;  /* 0x009896800000895d */ /* 0x004fea0003900000 */
[----:B------:R-:W2:Y:S02]  /*8940*/  @!P0 SYNCS.PHASECHK.TRANS64 P0, [R0+URZ], R3 ;  /* 0x00000003000085a7 */ /* 0x000ea400080010ff */
[----:B--2---:R-:W-:Y:S05]  /*8950*/  @!P0 BRA `(.L_x_155) ;  /* 0xfffffffc00f08947 */ /* 0x004fea000383ffff */
[----:B------:R-:W-:Y:S05]  /*8960*/  BRA `(.L_x_156) ;  /* 0xffffffa000f87947 */ /* 0x000fea000383ffff */
.L_x_52:
[----:B----4-:R-:W-:-:S07]  /*8970*/  MOV R0, UR5 ;  /* 0x0000000500007c02 */ /* 0x010fce0008000f00 */
.L_x_157:
[----:B-1----:R1:W2:Y:S02]  /*8980*/  SYNCS.PHASECHK.TRANS64.TRYWAIT P0, [R0+URZ], R3 ;  /* 0x00000003000075a7 */ /* 0x0022a400080011ff */
[----:B--2---:R-:W-:Y:S05]  /*8990*/  @!P0 NANOSLEEP.SYNCS 0x989680 ;  /* 0x009896800000895d */ /* 0x004fea0003900000 */
[----:B------:R-:W2:Y:S02]  /*89a0*/  @!P0 SYNCS.PHASECHK.TRANS64 P0, [R0+URZ], R3 ;  /* 0x00000003000085a7 */ /* 0x000ea400080010ff */
[----:B--2---:R-:W-:Y:S05]  /*89b0*/  @!P0 BRA `(.L_x_157) ;  /* 0xfffffffc00f08947 */ /* 0x004fea000383ffff */
[----:B------:R-:W-:Y:S05]  /*89c0*/  BRA `(.L_x_158) ;  /* 0xffffffa400047947 */ /* 0x000fea000383ffff */
.L_x_53:
[----:B----4-:R-:W-:-:S07]  /*89d0*/  MOV R0, UR5 ;  /* 0x0000000500007c02 */ /* 0x010fce0008000f00 */
.L_x_159:
[----:B-1----:R1:W2:Y:S02]  /*89e0*/  SYNCS.PHASECHK.TRANS64.TRYWAIT P0, [R0+URZ], R3 ;  /* 0x00000003000075a7 */ /* 0x0022a400080011ff */
[----:B--2---:R-:W-:Y:S05]  /*89f0*/  @!P0 NANOSLEEP.SYNCS 0x989680 ;  /* 0x009896800000895d */ /* 0x004fea0003900000 */
[----:B------:R-:W2:Y:S02]  /*8a00*/  @!P0 SYNCS.PHASECHK.TRANS64 P0, [R0+URZ], R3 ;  /* 0x00000003000085a7 */ /* 0x000ea400080010ff */
[----:B--2---:R-:W-:Y:S05]  /*8a10*/  @!P0 BRA `(.L_x_159) ;  /* 0xfffffffc00f08947 */ /* 0x004fea000383ffff */
[----:B------:R-:W-:Y:S05]  /*8a20*/  BRA `(.L_x_160) ;  /* 0xffffffa400107947 */ /* 0x000fea000383ffff */
.L_x_54:
[----:B----4-:R-:W-:-:S07]  /*8a30*/  MOV R0, UR5 ;  /* 0x0000000500007c02 */ /* 0x010fce0008000f00 */
.L_x_161:
[----:B-1----:R1:W2:Y:S02]  /*8a40*/  SYNCS.PHASECHK.TRANS64.TRYWAIT P0, [R0+URZ], R3 ;  /* 0x00000003000075a7 */ /* 0x0022a400080011ff */
[----:B--2---:R-:W-:Y:S05]  /*8a50*/  @!P0 NANOSLEEP.SYNCS 0x989680 ;  /* 0x009896800000895d */ /* 0x004fea0003900000 */
[----:B------:R-:W2:Y:S02]  /*8a60*/  @!P0 SYNCS.PHASECHK.TRANS64 P0, [R0+URZ], R3 ;  /* 0x00000003000085a7 */ /* 0x000ea400080010ff */
[----:B--2---:R-:W-:Y:S05]  /*8a70*/  @!P0 BRA `(.L_x_161) ;  /* 0xfffffffc00f08947 */ /* 0x004fea000383ffff */
[----:B------:R-:W-:Y:S05]  /*8a80*/  BRA `(.L_x_162) ;  /* 0xffffffa4001c7947 */ /* 0x000fea000383ffff */
.L_x_57:
[----:B-1----:R1:W2:Y:S02]  /*8a90*/  SYNCS.PHASECHK.TRANS64.TRYWAIT P0, [R0+URZ+0x170], R4 ;  /* 0x00017004000075a7 */ /* 0x0022a400080011ff */
[----:B--2---:R-:W-:Y:S05]  /*8aa0*/  @!P0 NANOSLEEP.SYNCS 0x989680 ;  /* 0x009896800000895d */ /* 0x004fea0003900000 */
[----:B------:R-:W2:Y:S02]  /*8ab0*/  @!P0 SYNCS.PHASECHK.TRANS64 P0, [R0+URZ+0x170], R4 ;  /* 0x00017004000085a7 */ /* 0x000ea400080010ff */
[----:B--2---:R-:W-:Y:S05]  /*8ac0*/  @!P0 BRA `(.L_x_57) ;  /* 0xfffffffc00f08947 */ /* 0x004fea000383ffff */
[----:B------:R-:W-:Y:S05]  /*8ad0*/  BRA `(.L_x_163) ;  /* 0xffffffa400787947 */ /* 0x000fea000383ffff */
.L_x_58:
[----:B------:R-:W-:-:S07]  /*8ae0*/  MOV R0, UR5 ;  /* 0x0000000500007c02 */ /* 0x000fce0008000f00 */
.L_x_164:
[----:B-1----:R1:W2:Y:S02]  /*8af0*/  SYNCS.PHASECHK.TRANS64.TRYWAIT P0, [R0+URZ+0x140], R5 ;  /* 0x00014005000075a7 */ /* 0x0022a400080011ff */
[----:B--2---:R-:W-:Y:S05]  /*8b00*/  @!P0 NANOSLEEP.SYNCS 0x989680 ;  /* 0x009896800000895d */ /* 0x004fea0003900000 */
[----:B------:R-:W2:Y:S02]  /*8b10*/  @!P0 SYNCS.PHASECHK.TRANS64 P0, [R0+URZ+0x140], R5 ;  /* 0x00014005000085a7 */ /* 0x000ea400080010ff */
[----:B--2---:R-:W-:Y:S05]  /*8b20*/  @!P0 BRA `(.L_x_164) ;  /* 0xfffffffc00f08947 */ /* 0x004fea000383ffff */
[----:B------:R-:W-:Y:S05]  /*8b30*/  BRA `(.L_x_165) ;  /* 0xffffffa400887947 */ /* 0x000fea000383ffff */
.L_x_59:
[----:B-1----:R1:W2:Y:S02]  /*8b40*/  SYNCS.PHASECHK.TRANS64.TRYWAIT P1, [R0+URZ+0x130], R4 ;  /* 0x00013004000075a7 */ /* 0x0022a400080211ff */
[----:B--2---:R-:W-:Y:S05]  /*8b50*/  @!P1 NANOSLEEP.SYNCS 0x989680 ;  /* 0x009896800000995d */ /* 0x004fea0003900000 */
[----:B------:R-:W2:Y:S02]  /*8b60*/  @!P1 SYNCS.PHASECHK.TRANS64 P1, [R0+URZ+0x130], R4 ;  /* 0x00013004000095a7 */ /* 0x000ea400080210ff */
[----:B--2---:R-:W-:Y:S05]  /*8b70*/  @!P1 BRA `(.L_x_59) ;  /* 0xfffffffc00f09947 */ /* 0x004fea000383ffff */
[----:B------:R-:W-:Y:S05]  /*8b80*/  BRA `(.L_x_166) ;  /* 0xffffffa400b87947 */ /* 0x000fea000383ffff */
.L_x_62:
[----:B------:R-:W-:-:S07]  /*8b90*/  MOV R0, UR5 ;  /* 0x0000000500007c02 */ /* 0x000fce0008000f00 */
.L_x_167:
[----:B-1----:R1:W2:Y:S02]  /*8ba0*/  SYNCS.PHASECHK.TRANS64.TRYWAIT P0, [R0+URZ+0x140], R2 ;  /* 0x00014002000075a7 */ /* 0x0022a400080011ff */
[----:B--2---:R-:W-:Y:S05]  /*8bb0*/  @!P0 NANOSLEEP.SYNCS 0x989680 ;  /* 0x009896800000895d */ /* 0x004fea0003900000 */
[----:B------:R-:W2:Y:S02]  /*8bc0*/  @!P0 SYNCS.PHASECHK.TRANS64 P0, [R0+URZ+0x140], R2 ;  /* 0x00014002000085a7 */ /* 0x000ea400080010ff */
[----:B--2---:R-:W-:Y:S05]  /*8bd0*/  @!P0 BRA `(.L_x_167) ;  /* 0xfffffffc00f08947 */ /* 0x004fea000383ffff */
[----:B------:R-:W-:Y:S05]  /*8be0*/  BRA `(.L_x_61) ;  /* 0xffffffa8000c7947 */ /* 0x000fea000383ffff */
.L_x_69:
[----:B--2---:R2:W4:Y:S02]  /*8bf0*/  SYNCS.PHASECHK.TRANS64.TRYWAIT P0, [R2+URZ+0x130], R3 ;  /* 0x00013003020075a7 */ /* 0x00452400080011ff */
[----:B----4-:R-:W-:Y:S05]  /*8c00*/  @!P0 NANOSLEEP.SYNCS 0x989680 ;  /* 0x009896800000895d */ /* 0x010fea0003900000 */
[----:B------:R-:W4:Y:S02]  /*8c10*/  @!P0 SYNCS.PHASECHK.TRANS64 P0, [R2+URZ+0x130], R3 ;  /* 0x00013003020085a7 */ /* 0x000f2400080010ff */
[----:B----4-:R-:W-:Y:S05]  /*8c20*/  @!P0 BRA `(.L_x_69) ;  /* 0xfffffffc00f08947 */ /* 0x010fea000383ffff */
[----:B------:R-:W-:Y:S05]  /*8c30*/  BRA `(.L_x_168) ;  /* 0xffffffac00a47947 */ /* 0x000fea000383ffff */
.L_x_72:
[----:B------:R-:W-:-:S07]  /*8c40*/  MOV R3, UR12 ;  /* 0x0000000c00037c02 */ /* 0x000fce0008000f00 */
.L_x_169:
[----:B--2---:R2:W3:Y:S02]  /*8c50*/  SYNCS.PHASECHK.TRANS64.TRYWAIT P0, [R3+URZ+0x160], R2 ;  /* 0x00016002030075a7 */ /* 0x0044e400080011ff */
[----:B---3--:R-:W-:Y:S05]  /*8c60*/  @!P0 NANOSLEEP.SYNCS 0x989680 ;  /* 0x009896800000895d */ /* 0x008fea0003900000 */
[----:B------:R-:W3:Y:S02]  /*8c70*/  @!P0 SYNCS.PHASECHK.TRANS64 P0, [R3+URZ+0x160], R2 ;  /* 0x00016002030085a7 */ /* 0x000ee400080010ff */
[----:B---3--:R-:W-:Y:S05]  /*8c80*/  @!P0 BRA `(.L_x_169) ;  /* 0xfffffffc00f08947 */ /* 0x008fea000383ffff */
[----:B------:R-:W-:Y:S05]  /*8c90*/  BRA `(.L_x_170) ;  /* 0xffffffb400087947 */ /* 0x000fea000383ffff */
.L_x_75:
[----:B------:R-:W-:Y:S07]  /*8ca0*/  MOV R2, UR11 ;  /* 0x0000000b00027c02 */ /* 0x000fee0008000f00 */
.L_x_171:
[----:B--2---:R2:W3:Y:S02]  /*8cb0*/  SYNCS.PHASECHK.TRANS64.TRYWAIT P0, [R2+URZ], R3 ;  /* 0x00000003020075a7 */ /* 0x0044e400080011ff */
[----:B---3--:R-:W-:Y:S05]  /*8cc0*/  @!P0 NANOSLEEP.SYNCS 0x989680 ;  /* 0x009896800000895d */ /* 0x008fea0003900000 */
[----:B------:R-:W3:Y:S02]  /*8cd0*/  @!P0 SYNCS.PHASECHK.TRANS64 P0, [R2+URZ], R3 ;  /* 0x00000003020085a7 */ /* 0x000ee400080010ff */
[----:B---3--:R-:W-:Y:S05]  /*8ce0*/  @!P0 BRA `(.L_x_171) ;  /* 0xfffffffc00f08947 */ /* 0x008fea000383ffff */
[----:B------:R-:W-:Y:S05]  /*8cf0*/  BRA `(.L_x_74) ;  /* 0xffffffb400507947 */ /* 0x000fea000383ffff */
.L_x_78:
[----:B------:R-:W-:-:S07]  /*8d00*/  MOV R0, UR5 ;  /* 0x0000000500007c02 */ /* 0x000fce0008000f00 */
.L_x_172:
[----:B-1----:R1:W3:Y:S02]  /*8d10*/  SYNCS.PHASECHK.TRANS64.TRYWAIT P0, [R0+URZ], R2 ;  /* 0x00000002000075a7 */ /* 0x0022e400080011ff */
[----:B---3--:R-:W-:Y:S05]  /*8d20*/  @!P0 NANOSLEEP.SYNCS 0x989680 ;  /* 0x009896800000895d */ /* 0x008fea0003900000 */
[----:B------:R-:W3:Y:S02]  /*8d30*/  @!P0 SYNCS.PHASECHK.TRANS64 P0, [R0+URZ], R2 ;  /* 0x00000002000085a7 */ /* 0x000ee400080010ff */
[----:B---3--:R-:W-:Y:S05]  /*8d40*/  @!P0 BRA `(.L_x_172) ;  /* 0xfffffffc00f08947 */ /* 0x008fea000383ffff */
[----:B------:R-:W-:Y:S05]  /*8d50*/  BRA `(.L_x_173) ;  /* 0xffffffb800247947 */ /* 0x000fea000383ffff */
.L_x_79:
[----:B------:R-:W-:-:S07]  /*8d60*/  MOV R0, UR6 ;  /* 0x0000000600007c02 */ /* 0x000fce0008000f00 */
.L_x_174:
[----:B-1----:R1:W3:Y:S02]  /*8d70*/  SYNCS.PHASECHK.TRANS64.TRYWAIT P0, [R0+URZ], R2 ;  /* 0x00000002000075a7 */ /* 0x0022e400080011ff */
[----:B---3--:R-:W-:Y:S05]  /*8d80*/  @!P0 NANOSLEEP.SYNCS 0x989680 ;  /* 0x009896800000895d */ /* 0x008fea0003900000 */
[----:B------:R-:W3:Y:S02]  /*8d90*/  @!P0 SYNCS.PHASECHK.TRANS64 P0, [R0+URZ], R2 ;  /* 0x00000002000085a7 */ /* 0x000ee400080010ff */
[----:B---3--:R-:W-:Y:S05]  /*8da0*/  @!P0 BRA `(.L_x_174) ;  /* 0xfffffffc00f08947 */ /* 0x008fea000383ffff */
[----:B------:R-:W-:Y:S05]  /*8db0*/  BRA `(.L_x_175) ;  /* 0xffffffb800307947 */ /* 0x000fea000383ffff */
.L_x_84:
[----:B--2---:R2:W3:Y:S02]  /*8dc0*/  SYNCS.PHASECHK.TRANS64.TRYWAIT P0, [R0+URZ+0x130], R2 ;  /* 0x00013002000075a7 */ /* 0x0044e400080011ff */
[----:B---3--:R-:W-:Y:S05]  /*8dd0*/  @!P0 NANOSLEEP.SYNCS 0x989680 ;  /* 0x009896800000895d */ /* 0x008fea0003900000 */
[----:B------:R-:W3:Y:S02]  /*8de0*/  @!P0 SYNCS.PHASECHK.TRANS64 P0, [R0+URZ+0x130], R2 ;  /* 0x00013002000085a7 */ /* 0x000ee400080010ff */
[----:B---3--:R-:W-:Y:S05]  /*8df0*/  @!P0 BRA `(.L_x_84) ;  /* 0xfffffffc00f08947 */ /* 0x008fea000383ffff */
[----:B------:R-:W-:Y:S05]  /*8e00*/  BRA `(.L_x_176) ;  /* 0xffffffbc00287947 */ /* 0x000fea000383ffff */
.L_x_87:
[----:B------:R-:W-:Y:S07]  /*8e10*/  MOV R0, UR7 ;  /* 0x0000000700007c02 */ /* 0x000fee0008000f00 */
.L_x_177:
[----:B--2---:R2:W3:Y:S02]  /*8e20*/  SYNCS.PHASECHK.TRANS64.TRYWAIT P0, [R0+URZ+0x128], R2 ;  /* 0x00012802000075a7 */ /* 0x0044e400080011ff */
[----:B---3--:R-:W-:Y:S05]  /*8e30*/  @!P0 NANOSLEEP.SYNCS 0x989680 ;  /* 0x009896800000895d */ /* 0x008fea0003900000 */
[----:B------:R-:W3:Y:S02]  /*8e40*/  @!P0 SYNCS.PHASECHK.TRANS64 P0, [R0+URZ+0x128], R2 ;  /* 0x00012802000085a7 */ /* 0x000ee400080010ff */
[----:B---3--:R-:W-:Y:S05]  /*8e50*/  @!P0 BRA `(.L_x_177) ;  /* 0xfffffffc00f08947 */ /* 0x008fea000383ffff */
[----:B------:R-:W-:Y:S05]  /*8e60*/  BRA `(.L_x_86) ;  /* 0xffffffc000087947 */ /* 0x000fea000383ffff */
.L_x_90:
[----:B------:R-:W-:Y:S07]  /*8e70*/  MOV R0, UR15 ;  /* 0x0000000f00007c02 */ /* 0x000fee0008000f00 */
.L_x_178:
[----:B-1----:R1:W2:Y:S02]  /*8e80*/  SYNCS.PHASECHK.TRANS64.TRYWAIT P0, [R0+URZ+0x108], R9 ;  /* 0x00010809000075a7 */ /* 0x0022a400080011ff */
[----:B--2---:R-:W-:Y:S05]  /*8e90*/  @!P0 NANOSLEEP.SYNCS 0x989680 ;  /* 0x009896800000895d */ /* 0x004fea0003900000 */
[----:B------:R-:W2:Y:S02]  /*8ea0*/  @!P0 SYNCS.PHASECHK.TRANS64 P0, [R0+URZ+0x108], R9 ;  /* 0x00010809000085a7 */ /* 0x000ea400080010ff */
[----:B--2---:R-:W-:Y:S05]  /*8eb0*/  @!P0 BRA `(.L_x_178) ;  /* 0xfffffffc00f08947 */ /* 0x004fea000383ffff */
[----:B------:R-:W-:Y:S05]  /*8ec0*/  BRA `(.L_x_179) ;  /* 0xffffffc0007c7947 */ /* 0x000fea000383ffff */
.L_x_91:
[----:B------:R-:W-:Y:S07]  /*8ed0*/  MOV R0, UR13 ;  /* 0x0000000d00007c02 */ /* 0x000fee0008000f00 */
.L_x_180:
[----:B-1----:R1:W2:Y:S02]  /*8ee0*/  SYNCS.PHASECHK.TRANS64.TRYWAIT P0, [R0+URZ+0x108], R14 ;  /* 0x0001080e000075a7 */ /* 0x0022a400080011ff */
[----:B--2---:R-:W-:Y:S05]  /*8ef0*/  @!P0 NANOSLEEP.SYNCS 0x989680 ;  /* 0x009896800000895d */ /* 0x004fea0003900000 */
[----:B------:R-:W2:Y:S02]  /*8f00*/  @!P0 SYNCS.PHASECHK.TRANS64 P0, [R0+URZ+0x108], R14 ;  /* 0x0001080e000085a7 */ /* 0x000ea400080010ff */
[----:B--2---:R-:W-:Y:S05]  /*8f10*/  @!P0 BRA `(.L_x_180) ;  /* 0xfffffffc00f08947 */ /* 0x004fea000383ffff */
[----:B------:R-:W-:Y:S05]  /*8f20*/  BRA `(.L_x_181) ;  /* 0xffffffc4001c7947 */ /* 0x000fea000383ffff */
.L_x_93:
[----:B------:R-:W-:-:S07]  /*8f30*/  MOV R0, UR4 ;  /* 0x0000000400007c02 */ /* 0x000fce0008000f00 */
.L_x_182:
[----:B-1----:R1:W3:Y:S02]  /*8f40*/  SYNCS.PHASECHK.TRANS64.TRYWAIT P0, [R0+URZ], R2 ;  /* 0x00000002000075a7 */ /* 0x0022e400080011ff */
[----:B---3--:R-:W-:Y:S05]  /*8f50*/  @!P0 NANOSLEEP.SYNCS 0x989680 ;  /* 0x009896800000895d */ /* 0x008fea0003900000 */
[----:B------:R-:W3:Y:S02]  /*8f60*/  @!P0 SYNCS.PHASECHK.TRANS64 P0, [R0+URZ], R2 ;  /* 0x00000002000085a7 */ /* 0x000ee400080010ff */
[----:B---3--:R-:W-:Y:S05]  /*8f70*/  @!P0 BRA `(.L_x_182) ;  /* 0xfffffffc00f08947 */ /* 0x008fea000383ffff */
[----:B------:R-:W-:Y:S05]  /*8f80*/  BRA `(.L_x_183) ;  /* 0xffffffc400ac7947 */ /* 0x000fea000383ffff */
.L_x_94:
[----:B------:R-:W-:-:S07]  /*8f90*/  MOV R0, UR4 ;  /* 0x0000000400007c02 */ /* 0x000fce0008000f00 */
.L_x_184:
[----:B-1----:R1:W3:Y:S02]  /*8fa0*/  SYNCS.PHASECHK.TRANS64.TRYWAIT P0, [R0+URZ], R2 ;  /* 0x00000002000075a7 */ /* 0x0022e400080011ff */
[----:B---3--:R-:W-:Y:S05]  /*8fb0*/  @!P0 NANOSLEEP.SYNCS 0x989680 ;  /* 0x009896800000895d */ /* 0x008fea0003900000 */
[----:B------:R-:W3:Y:S02]  /*8fc0*/  @!P0 SYNCS.PHASECHK.TRANS64 P0, [R0+URZ], R2 ;  /* 0x00000002000085a7 */ /* 0x000ee400080010ff */
[----:B---3--:R-:W-:Y:S05]  /*8fd0*/  @!P0 BRA `(.L_x_184) ;  /* 0xfffffffc00f08947 */ /* 0x008fea000383ffff */
[----:B------:R-:W-:Y:S05]  /*8fe0*/  BRA `(.L_x_185) ;  /* 0xffffffc400b87947 */ /* 0x000fea000383ffff */
.L_x_96:
[----:B--2---:R2:W4:Y:S02]  /*8ff0*/  SYNCS.PHASECHK.TRANS64.TRYWAIT P0, [R0+URZ+0x130], R2 ;  /* 0x00013002000075a7 */ /* 0x00452400080011ff */
[----:B----4-:R-:W-:Y:S05]  /*9000*/  @!P0 NANOSLEEP.SYNCS 0x989680 ;  /* 0x009896800000895d */ /* 0x010fea0003900000 */
[----:B------:R-:W4:Y:S02]  /*9010*/  @!P0 SYNCS.PHASECHK.TRANS64 P0, [R0+URZ+0x130], R2 ;  /* 0x00013002000085a7 */ /* 0x000f2400080010ff */
[----:B----4-:R-:W-:Y:S05]  /*9020*/  @!P0 BRA `(.L_x_96) ;  /* 0xfffffffc00f08947 */ /* 0x010fea000383ffff */
[----:B------:R-:W-:Y:S05]  /*9030*/  BRA `(.L_x_186) ;  /* 0xffffffc8009c7947 */ /* 0x000fea000383ffff */
.L_x_106:
[----:B-1----:R1:W3:Y:S02]  /*9040*/  SYNCS.PHASECHK.TRANS64.TRYWAIT P1, [R0+URZ+0xf0], R3 ;  /* 0x0000f003000075a7 */ /* 0x0022e400080211ff */
[----:B---3--:R-:W-:Y:S05]  /*9050*/  @!P1 NANOSLEEP.SYNCS 0x989680 ;  /* 0x009896800000995d */ /* 0x008fea0003900000 */
[----:B------:R-:W3:Y:S02]  /*9060*/  @!P1 SYNCS.PHASECHK.TRANS64 P1, [R0+URZ+0xf0], R3 ;  /* 0x0000f003000095a7 */ /* 0x000ee400080210ff */
[----:B---3--:R-:W-:Y:S05]  /*9070*/  @!P1 BRA `(.L_x_106) ;  /* 0xfffffffc00f09947 */ /* 0x008fea000383ffff */
[----:B------:R-:W-:Y:S05]  /*9080*/  BRA `(.L_x_105) ;  /* 0xffffffd400c87947 */ /* 0x000fea000383ffff */
.L_x_108:
[----:B-1----:R1:W4:Y:S02]  /*9090*/  SYNCS.PHASECHK.TRANS64.TRYWAIT P0, [R73+URZ+0x150], R2 ;  /* 0x00015002490075a7 */ /* 0x00232400080011ff */
[----:B----4-:R-:W-:Y:S05]  /*90a0*/  @!P0 NANOSLEEP.SYNCS 0x989680 ;  /* 0x009896800000895d */ /* 0x010fea0003900000 */
[----:B------:R-:W4:Y:S02]  /*90b0*/  @!P0 SYNCS.PHASECHK.TRANS64 P0, [R73+URZ+0x150], R2 ;  /* 0x00015002490085a7 */ /* 0x000f2400080010ff */
[----:B----4-:R-:W-:Y:S05]  /*90c0*/  @!P0 BRA `(.L_x_108) ;  /* 0xfffffffc00f08947 */ /* 0x010fea000383ffff */
[----:B------:R-:W-:Y:S05]  /*90d0*/  BRA `(.L_x_107) ;  /* 0xffffffd800007947 */ /* 0x000fea000383ffff */
.L_x_119:
[----:B--2---:R2:W4:Y:S02]  /*90e0*/  SYNCS.PHASECHK.TRANS64.TRYWAIT P0, [R2+URZ+0xf0], R107 ;  /* 0x0000f06b020075a7 */ /* 0x00452400080011ff */
[----:B----4-:R-:W-:Y:S05]  /*90f0*/  @!P0 NANOSLEEP.SYNCS 0x989680 ;  /* 0x009896800000895d */ /* 0x010fea0003900000 */
[----:B------:R-:W4:Y:S02]  /*9100*/  @!P0 SYNCS.PHASECHK.TRANS64 P0, [R2+URZ+0xf0], R107 ;  /* 0x0000f06b020085a7 */ /* 0x000f2400080010ff */
[----:B----4-:R-:W-:Y:S05]  /*9110*/  @!P0 BRA `(.L_x_119) ;  /* 0xfffffffc00f08947 */ /* 0x010fea000383ffff */
[----:B------:R-:W-:Y:S05]  /*9120*/  BRA `(.L_x_118) ;  /* 0xffffffe000e87947 */ /* 0x000fea000383ffff */
        .weak           $__internal_0_$__cuda_sm10x_tcgen05_guardrail_trap_col_being_dealloced_not_returned_by_alloc
        .type           $__internal_0_$__cuda_sm10x_tcgen05_guardrail_trap_col_being_dealloced_not_returned_by_alloc,@function
        .size           $__internal_0_$__cuda_sm10x_tcgen05_guardrail_trap_col_being_dealloced_not_returned_by_alloc,($__internal_1_$__cuda_sm10x_tcgen05_guardrail_trap_phase_invalid_during_alloc - $__internal_0_$__cuda_sm10x_tcgen05_guardrail_trap_col_being_dealloced_not_returned_by_alloc)
$__internal_0_$__cuda_sm10x_tcgen05_guardrail_trap_col_being_dealloced_not_returned_by_alloc:
[----:B------:R-:W-:Y:S05]  /*9130*/  BPT.TRAP 0x1 ;  /* 0x000000040000795c */ /* 0x000fea0000300000 */
[----:B------:R-:W-:-:S04]  /*9140*/  HFMA2 R3, -RZ, RZ, 0, 0 ;  /* 0x00000000ff037431 */ /* 0x000fc800000001ff */
[----:B------:R-:W-:Y:S05]  /*9150*/  RET.REL.NODEC R2 `(_ZN7cutlass13device_kernelINS_4gemm6kernel13GemmUniversalIN4cute5tupleIJiiiiEEENS1_10collective13CollectiveMmaINS1_46MainloopSm100TmaUmmaWarpSpecializedBlockScaledILi15ELi2ELi2ENS5_IJNS4_1CILi1EEESB_SB_EEEEENS5_IJNSA_ILi128EEENSA_ILi64EEESE_EEENS5_IJNS_12float_e2m1_tENS_13float_ue8m0_tEEEENS5_IJNS5_IJlSB_lEEENS4_6LayoutINS5_IJNS5_IJNS5_IJNSA_ILi32EEENSA_ILi4EEEEEEiEEESP_NS5_IJSB_iEEEEEENS5_IJNS5_IJNS5_IJNSA_ILi16EEESN_EEEiEEENS5_IJNS5_IJNSA_ILi0EEESB_EEENSA_ILi512EEEEEENS5_IJSV_iEEEEEEEEEEESJ_S12_NS4_8TiledMMAINS4_8MMA_AtomIJNS4_17SM100_MMA_MXF4_SSISH_SH_fSI_Li128ELi64ELi32ELNS4_4UMMA5MajorE0ELS17_0ELNS16_7ScaleInE0ELS18_0EEEEEENSL_ISC_NS5_IJSV_SV_SV_EEEEENS5_IJNS4_10UnderscoreES1D_S1D_EEEEENS5_IJNS4_13SM90_TMA_LOADES1G_EEENS5_IJNS4_14ComposedLayoutINS4_7SwizzleILi2ELi4ELi3EEENS4_18smem_ptr_flag_bitsILi4EEENSL_INS5_IJNSA_ILi8EEESE_EEENS5_IJSE_SB_EEEEEEENSL_INS5_IJNS5_IJNS5_IJSO_SB_EEENS5_IJSM_NSA_ILi2EEEEEEEEESB_NS5_IJS1T_SB_EEEEEENS5_IJNS5_IJNS5_IJST_SX_EEESW_EEESV_NS5_IJS1T_SX_EEEEEEEEEEEvNS4_8identityES1H_S23_vS24_EENS_8epilogue10collective18CollectiveEpilogueINS26_23Sm100TmaWarpSpecializedILi3ELi2ELi32ELb1ELb0EEEJSG_NS5_IJNSL_ISE_SB_EENSL_ISM_SB_EEEEENS_10bfloat16_tESK_S2E_SK_NS26_6fusion15FusionCallbacksIS2A_NS2F_17LinearCombinationIS2E_fS2E_fLNS_15FloatRoundStyleE2EEESG_S2D_JEEENS4_5SM1004TMEM4LOAD26SM100_TMEM_LOAD_32dp32b32xES1G_NS1I_IS1K_NS1L_ILi16EEENSL_INS5_IJS1N_SM_EEENS5_IJSM_SB_EEEEEEENS4_39AutoVectorizingCopyWithAssumedAlignmentILi128EEENS4_14SM90_TMA_STOREES2T_S2V_S2V_EEEvvEEEEvNT_6ParamsE) ;  /* 0xffffff6c02a87950 */ /* 0x000fea0003c3ffff */
        .weak           $__internal_1_$__cuda_sm10x_tcgen05_guardrail_trap_phase_invalid_during_alloc
        .type           $__internal_1_$__cuda_sm10x_tcgen05_guardrail_trap_phase_invalid_during_alloc,@function
        .size           $__internal_1_$__cuda_sm10x_tcgen05_guardrail_trap_phase_invalid_during_alloc,($__internal_2_$__cuda_sm10x_tcgen05_guardrail_trap_unallocated_columns_being_dealloced - $__internal_1_$__cuda_sm10x_tcgen05_guardrail_trap_phase_invalid_during_alloc)
$__internal_1_$__cuda_sm10x_tcgen05_guardrail_trap_phase_invalid_during_alloc:
[----:B------:R-:W-:Y:S05]  /*9160*/  BPT.TRAP 0x1 ;  /* 0x000000040000795c */ /* 0x000fea0000300000 */
[----:B------:R-:W-:-:S04]  /*9170*/  MOV R3, 0x0 ;  /* 0x0000000000037802 */ /* 0x000fc80000000f00 */
[----:B------:R-:W-:Y:S05]  /*9180*/  RET.REL.NODEC R2 `(_ZN7cutlass13device_kernelINS_4gemm6kernel13GemmUniversalIN4cute5tupleIJiiiiEEENS1_10collective13CollectiveMmaINS1_46MainloopSm100TmaUmmaWarpSpecializedBlockScaledILi15ELi2ELi2ENS5_IJNS4_1CILi1EEESB_SB_EEEEENS5_IJNSA_ILi128EEENSA_ILi64EEESE_EEENS5_IJNS_12float_e2m1_tENS_13float_ue8m0_tEEEENS5_IJNS5_IJlSB_lEEENS4_6LayoutINS5_IJNS5_IJNS5_IJNSA_ILi32EEENSA_ILi4EEEEEEiEEESP_NS5_IJSB_iEEEEEENS5_IJNS5_IJNS5_IJNSA_ILi16EEESN_EEEiEEENS5_IJNS5_IJNSA_ILi0EEESB_EEENSA_ILi512EEEEEENS5_IJSV_iEEEEEEEEEEESJ_S12_NS4_8TiledMMAINS4_8MMA_AtomIJNS4_17SM100_MMA_MXF4_SSISH_SH_fSI_Li128ELi64ELi32ELNS4_4UMMA5MajorE0ELS17_0ELNS16_7ScaleInE0ELS18_0EEEEEENSL_ISC_NS5_IJSV_SV_SV_EEEEENS5_IJNS4_10UnderscoreES1D_S1D_EEEEENS5_IJNS4_13SM90_TMA_LOADES1G_EEENS5_IJNS4_14ComposedLayoutINS4_7SwizzleILi2ELi4ELi3EEENS4_18smem_ptr_flag_bitsILi4EEENSL_INS5_IJNSA_ILi8EEESE_EEENS5_IJSE_SB_EEEEEEENSL_INS5_IJNS5_IJNS5_IJSO_SB_EEENS5_IJSM_NSA_ILi2EEEEEEEEESB_NS5_IJS1T_SB_EEEEEENS5_IJNS5_IJNS5_IJST_SX_EEESW_EEESV_NS5_IJS1T_SX_EEEEEEEEEEEvNS4_8identityES1H_S23_vS24_EENS_8epilogue10collective18CollectiveEpilogueINS26_23Sm100TmaWarpSpecializedILi3ELi2ELi32ELb1ELb0EEEJSG_NS5_IJNSL_ISE_SB_EENSL_ISM_SB_EEEEENS_10bfloat16_tESK_S2E_SK_NS26_6fusion15FusionCallbacksIS2A_NS2F_17LinearCombinationIS2E_fS2E_fLNS_15FloatRoundStyleE2EEESG_S2D_JEEENS4_5SM1004TMEM4LOAD26SM100_TMEM_LOAD_32dp32b32xES1G_NS1I_IS1K_NS1L_ILi16EEENSL_INS5_IJS1N_SM_EEENS5_IJSM_SB_EEEEEEENS4_39AutoVectorizingCopyWithAssumedAlignmentILi128EEENS4_14SM90_TMA_STOREES2T_S2V_S2V_EEEvvEEEEvNT_6ParamsE) ;  /* 0xffffff6c029c7950 */ /* 0x000fea0003c3ffff */
        .weak           $__internal_2_$__cuda_sm10x_tcgen05_guardrail_trap_unallocated_columns_being_dealloced
        .type           $__internal_2_$__cuda_sm10x_tcgen05_guardrail_trap_unallocated_columns_being_dealloced,@function
        .size           $__internal_2_$__cuda_sm10x_tcgen05_guardrail_trap_unallocated_columns_being_dealloced,(.L_x_188 - $__internal_2_$__cuda_sm10x_tcgen05_guardrail_trap_unallocated_columns_being_dealloced)
$__internal_2_$__cuda_sm10x_tcgen05_guardrail_trap_unallocated_columns_being_dealloced:
[----:B------:R-:W-:Y:S05]  /*9190*/  BPT.TRAP 0x1 ;  /* 0x000000040000795c */ /* 0x000fea0000300000 */
[----:B------:R-:W-:-:S04]  /*91a0*/  HFMA2 R3, -RZ, RZ, 0, 0 ;  /* 0x00000000ff037431 */ /* 0x000fc800000001ff */
[----:B------:R-:W-:Y:S05]  /*91b0*/  RET.REL.NODEC R2 `(_ZN7cutlass13device_kernelINS_4gemm6kernel13GemmUniversalIN4cute5tupleIJiiiiEEENS1_10collective13CollectiveMmaINS1_46MainloopSm100TmaUmmaWarpSpecializedBlockScaledILi15ELi2ELi2ENS5_IJNS4_1CILi1EEESB_SB_EEEEENS5_IJNSA_ILi128EEENSA_ILi64EEESE_EEENS5_IJNS_12float_e2m1_tENS_13float_ue8m0_tEEEENS5_IJNS5_IJlSB_lEEENS4_6LayoutINS5_IJNS5_IJNS5_IJNSA_ILi32EEENSA_ILi4EEEEEEiEEESP_NS5_IJSB_iEEEEEENS5_IJNS5_IJNS5_IJNSA_ILi16EEESN_EEEiEEENS5_IJNS5_IJNSA_ILi0EEESB_EEENSA_ILi512EEEEEENS5_IJSV_iEEEEEEEEEEESJ_S12_NS4_8TiledMMAINS4_8MMA_AtomIJNS4_17SM100_MMA_MXF4_SSISH_SH_fSI_Li128ELi64ELi32ELNS4_4UMMA5MajorE0ELS17_0ELNS16_7ScaleInE0ELS18_0EEEEEENSL_ISC_NS5_IJSV_SV_SV_EEEEENS5_IJNS4_10UnderscoreES1D_S1D_EEEEENS5_IJNS4_13SM90_TMA_LOADES1G_EEENS5_IJNS4_14ComposedLayoutINS4_7SwizzleILi2ELi4ELi3EEENS4_18smem_ptr_flag_bitsILi4EEENSL_INS5_IJNSA_ILi8EEESE_EEENS5_IJSE_SB_EEEEEEENSL_INS5_IJNS5_IJNS5_IJSO_SB_EEENS5_IJSM_NSA_ILi2EEEEEEEEESB_NS5_IJS1T_SB_EEEEEENS5_IJNS5_IJNS5_IJST_SX_EEESW_EEESV_NS5_IJS1T_SX_EEEEEEEEEEEvNS4_8identityES1H_S23_vS24_EENS_8epilogue10collective18CollectiveEpilogueINS26_23Sm100TmaWarpSpecializedILi3ELi2ELi32ELb1ELb0EEEJSG_NS5_IJNSL_ISE_SB_EENSL_ISM_SB_EEEEENS_10bfloat16_tESK_S2E_SK_NS26_6fusion15FusionCallbacksIS2A_NS2F_17LinearCombinationIS2E_fS2E_fLNS_15FloatRoundStyleE2EEESG_S2D_JEEENS4_5SM1004TMEM4LOAD26SM100_TMEM_LOAD_32dp32b32xES1G_NS1I_IS1K_NS1L_ILi16EEENSL_INS5_IJS1N_SM_EEENS5_IJSM_SB_EEEEEEENS4_39AutoVectorizingCopyWithAssumedAlignmentILi128EEENS4_14SM90_TMA_STOREES2T_S2V_S2V_EEEvvEEEEvNT_6ParamsE) ;  /* 0xffffff6c02907950 */ /* 0x000fea0003c3ffff */
.L_x_187:
[----:B------:R-:W-:-:S00]  /*91c0*/  BRA `(.L_x_187) ;  /* 0xfffffffc00fc7947 */ /* 0x000fc0000383ffff */
[----:B------:R-:W-:-:S00]  /*91d0*/  NOP ;  /* 0x0000000000007918 */ /* 0x000fc00000000000 */
        /* <DEDUP_REMOVED lines=10> */
.L_x_188:


//--------------------- .nv.global.init           --------------------------
	.section	.nv.global.init,"aw",@progbits
.nv.global.init:
	.type		$str$29,@object
	.size		$str$29,($str$30 - $str$29)
$str$29:
        /*0000*/ 	.byte	0x28, 0x61, 0x64, 0x64, 0x72, 0x65, 0x73, 0x73, 0x20, 0x26, 0x20, 0x6d, 0x61, 0x73, 0x6b, 0x29
        /*0010*/ 	.byte	0x20, 0x3d, 0x3d, 0x20, 0x30, 0x00
	.type		$str$30,@object
	.size		$str$30,($str$26 - $str$30)
$str$30:
        /*0016*/ 	.byte	0x2f, 0x74, 0x6d, 0x70, 0x2f, 0x63, 0x75, 0x74, 0x6c, 0x61, 0x73, 0x73, 0x5f, 0x73, 0x77, 0x65
        /*0026*/ 	.byte	0x65, 0x70, 0x5f, 0x73, 0x72, 0x63, 0x2f, 0x69, 0x6e, 0x63, 0x6c, 0x75, 0x64, 0x65, 0x2f, 0x63
        /*0036*/ 	.byte	0x75, 0x74, 0x65, 0x2f, 0x70, 0x6f, 0x69, 0x6e, 0x74, 0x65, 0x72, 0x5f, 0x66, 0x6c, 0x61, 0x67
        /*0046*/ 	.byte	0x67, 0x65, 0x64, 0x2e, 0x68, 0x70, 0x70, 0x00
	.type		$str$26,@object
	.size		$str$26,($str$25 - $str$26)
$str$26:
        /*004e*/ 	.byte	0x2f, 0x74, 0x6d, 0x70, 0x2f, 0x63, 0x75, 0x74, 0x6c, 0x61, 0x73, 0x73, 0x5f, 0x73, 0x77, 0x65
        /*005e*/ 	.byte	0x65, 0x70, 0x5f, 0x73, 0x72, 0x63, 0x2f, 0x69, 0x6e, 0x63, 0x6c, 0x75, 0x64, 0x65, 0x2f, 0x63
        /*006e*/ 	.byte	0x75, 0x74, 0x65, 0x2f, 0x61, 0x74, 0x6f, 0x6d, 0x2f, 0x63, 0x6f, 0x70, 0x79, 0x5f, 0x74, 0x72
        /*007e*/ 	.byte	0x61, 0x69, 0x74, 0x73, 0x5f, 0x73, 0x6d, 0x31, 0x30, 0x30, 0x2e, 0x68, 0x70, 0x70, 0x00
	.type		$str$25,@object
	.size		$str$25,(__unnamed_1 - $str$25)
$str$25:
        /*008d*/ 	.byte	0x28, 0x28, 0x75, 0x69, 0x6e, 0x74, 0x33, 0x32, 0x5f, 0x74, 0x28, 0x74, 0x68, 0x72, 0x65, 0x61
        /*009d*/ 	.byte	0x64, 0x49, 0x64, 0x78, 0x2e, 0x78, 0x29, 0x20, 0x2f, 0x20, 0x33, 0x32, 0x29, 0x20, 0x25, 0x20
        /*00ad*/ 	.byte	0x34, 0x29, 0x20, 0x3d, 0x3d, 0x20, 0x28, 0x28, 0x28, 0x74, 0x6d, 0x65, 0x6d, 0x5f, 0x61, 0x64
        /*00bd*/ 	.byte	0x64, 0x72, 0x20, 0x3e, 0x3e, 0x20, 0x31, 0x36, 0x29, 0x20, 0x2f, 0x20, 0x33, 0x32, 0x29, 0x20
        /*00cd*/ 	.byte	0x25, 0x20, 0x34, 0x29, 0x00
	.type		__unnamed_1,@object
	.size		__unnamed_1,(__unnamed_2 - __unnamed_1)
__unnamed_1:
        /*00d2*/ 	.byte	0x61, 0x75, 0x74, 0x6f, 0x20, 0x63, 0x75, 0x74, 0x65, 0x3a, 0x3a, 0x61, 0x73, 0x5f, 0x70, 0x6f
        /* <DEDUP_REMOVED lines=24> */
        /*0262*/ 	.byte	0x34, 0x30, 0x39, 0x36, 0x3e, 0x3e, 0x3e, 0x3e, 0x5d, 0x00
	.type		__unnamed_2,@object
	.size		__unnamed_2,(.L_2 - __unnamed_2)
__unnamed_2:
        /* <DEDUP_REMOVED lines=42> */
        /*050c*/ 	.byte	0x3e, 0x3e, 0x5d, 0x00
.L_2:


//--------------------- .nv.shared._ZN7cutlass13device_kernelINS_4gemm6kernel13GemmUniversalIN4cute5tupleIJiiiiEEENS1_10collective13CollectiveMmaINS1_46MainloopSm100TmaUmmaWarpSpecializedBlockScaledILi15ELi2ELi2ENS5_IJNS4_1CILi1EEESB_SB_EEEEENS5_IJNSA_ILi128EEENSA_ILi64EEESE_EEENS5_IJNS_12float_e2m1_tENS_13float_ue8m0_tEEEENS5_IJNS5_IJlSB_lEEENS4_6LayoutINS5_IJNS5_IJNS5_IJNSA_ILi32EEENSA_ILi4EEEEEEiEEESP_NS5_IJSB_iEEEEEENS5_IJNS5_IJNS5_IJNSA_ILi16EEESN_EEEiEEENS5_IJNS5_IJNSA_ILi0EEESB_EEENSA_ILi512EEEEEENS5_IJSV_iEEEEEEEEEEESJ_S12_NS4_8TiledMMAINS4_8MMA_AtomIJNS4_17SM100_MMA_MXF4_SSISH_SH_fSI_Li128ELi64ELi32ELNS4_4UMMA5MajorE0ELS17_0ELNS16_7ScaleInE0ELS18_0EEEEEENSL_ISC_NS5_IJSV_SV_SV_EEEEENS5_IJNS4_10UnderscoreES1D_S1D_EEEEENS5_IJNS4_13SM90_TMA_LOADES1G_EEENS5_IJNS4_14ComposedLayoutINS4_7SwizzleILi2ELi4ELi3EEENS4_18smem_ptr_flag_bitsILi4EEENSL_INS5_IJNSA_ILi8EEESE_EEENS5_IJSE_SB_EEEEEEENSL_INS5_IJNS5_IJNS5_IJSO_SB_EEENS5_IJSM_NSA_ILi2EEEEEEEEESB_NS5_IJS1T_SB_EEEEEENS5_IJNS5_IJNS5_IJST_SX_EEESW_EEESV_NS5_IJS1T_SX_EEEEEEEEEEEvNS4_8identityES1H_S23_vS24_EENS_8epilogue10collective18CollectiveEpilogueINS26_23Sm100TmaWarpSpecializedILi3ELi2ELi32ELb1ELb0EEEJSG_NS5_IJNSL_ISE_SB_EENSL_ISM_SB_EEEEENS_10bfloat16_tESK_S2E_SK_NS26_6fusion15FusionCallbacksIS2A_NS2F_17LinearCombinationIS2E_fS2E_fLNS_15FloatRoundStyleE2EEESG_S2D_JEEENS4_5SM1004TMEM4LOAD26SM100_TMEM_LOAD_32dp32b32xES1G_NS1I_IS1K_NS1L_ILi16EEENSL_INS5_IJS1N_SM_EEENS5_IJSM_SB_EEEEEEENS4_39AutoVectorizingCopyWithAssumedAlignmentILi128EEENS4_14SM90_TMA_STOREES2T_S2V_S2V_EEEvvEEEEvNT_6ParamsE --------------------------
	.section	.nv.shared._ZN7cutlass13device_kernelINS_4gemm6kernel13GemmUniversalIN4cute5tupleIJiiiiEEENS1_10collective13CollectiveMmaINS1_46MainloopSm100TmaUmmaWarpSpecializedBlockScaledILi15ELi2ELi2ENS5_IJNS4_1CILi1EEESB_SB_EEEEENS5_IJNSA_ILi128EEENSA_ILi64EEESE_EEENS5_IJNS_12float_e2m1_tENS_13float_ue8m0_tEEEENS5_IJNS5_IJlSB_lEEENS4_6LayoutINS5_IJNS5_IJNS5_IJNSA_ILi32EEENSA_ILi4EEEEEEiEEESP_NS5_IJSB_iEEEEEENS5_IJNS5_IJNS5_IJNSA_ILi16EEESN_EEEiEEENS5_IJNS5_IJNSA_ILi0EEESB_EEENSA_ILi512EEEEEENS5_IJSV_iEEEEEEEEEEESJ_S12_NS4_8TiledMMAINS4_8MMA_AtomIJNS4_17SM100_MMA_MXF4_SSISH_SH_fSI_Li128ELi64ELi32ELNS4_4UMMA5MajorE0ELS17_0ELNS16_7ScaleInE0ELS18_0EEEEEENSL_ISC_NS5_IJSV_SV_SV_EEEEENS5_IJNS4_10UnderscoreES1D_S1D_EEEEENS5_IJNS4_13SM90_TMA_LOADES1G_EEENS5_IJNS4_14ComposedLayoutINS4_7SwizzleILi2ELi4ELi3EEENS4_18smem_ptr_flag_bitsILi4EEENSL_INS5_IJNSA_ILi8EEESE_EEENS5_IJSE_SB_EEEEEEENSL_INS5_IJNS5_IJNS5_IJSO_SB_EEENS5_IJSM_NSA_ILi2EEEEEEEEESB_NS5_IJS1T_SB_EEEEEENS5_IJNS5_IJNS5_IJST_SX_EEESW_EEESV_NS5_IJS1T_SX_EEEEEEEEEEEvNS4_8identityES1H_S23_vS24_EENS_8epilogue10collective18CollectiveEpilogueINS26_23Sm100TmaWarpSpecializedILi3ELi2ELi32ELb1ELb0EEEJSG_NS5_IJNSL_ISE_SB_EENSL_ISM_SB_EEEEENS_10bfloat16_tESK_S2E_SK_NS26_6fusion15FusionCallbacksIS2A_NS2F_17LinearCombinationIS2E_fS2E_fLNS_15FloatRoundStyleE2EEESG_S2D_JEEENS4_5SM1004TMEM4LOAD26SM100_TMEM_LOAD_32dp32b32xES1G_NS1I_IS1K_NS1L_ILi16EEENSL_INS5_IJS1N_SM_EEENS5_IJSM_SB_EEEEEEENS4_39AutoVectorizingCopyWithAssumedAlignmentILi128EEENS4_14SM90_TMA_STOREES2T_S2V_S2V_EEEvvEEEEvNT_6ParamsE,"aw",@nobits
	.sectionflags	@""
	.align	16
	.zero		1024


//--------------------- .nv.shared.reserved.0     --------------------------
	.section	.nv.shared.reserved.0,"aw",@nobits
	.weak		__nv_reservedSMEM_offset_0_alias
	.size		__nv_reservedSMEM_offset_0_alias, 0, 64
	.other		__nv_reservedSMEM_offset_0_alias,@"STO_CUDA_RESERVED_SHARED STV_DEFAULT"
__nv_reservedSMEM_offset_0_alias:
	.zero		0
.nv.shared.reserved.0:
	.zero		64
	.weak		__nv_reservedSMEM_tcgen05_partition
	.type		__nv_reservedSMEM_tcgen05_partition,@object
	.size		__nv_reservedSMEM_tcgen05_partition,(.L_0 - __nv_reservedSMEM_tcgen05_partition)
__nv_reservedSMEM_tcgen05_partition:
	.zero		32
.L_0:


//--------------------- .nv.global                --------------------------
	.section	.nv.global,"aw",@nobits
.nv.global:
	.type		_ZN40_INTERNAL_9c9b5e99_4_k_cu_c2057caf_345544cute1_E,@object
	.size		_ZN40_INTERNAL_9c9b5e99_4_k_cu_c2057caf_345544cute1_E,(_ZN40_INTERNAL_9c9b5e99_4_k_cu_c2057caf_345544cuda3std3__45__cpo6cbeginE - _ZN40_INTERNAL_9c9b5e99_4_k_cu_c2057caf_345544cute1_E)
_ZN40_INTERNAL_9c9b5e99_4_k_cu_c2057caf_345544cute1_E:
	.zero		1
	.type		_ZN40_INTERNAL_9c9b5e99_4_k_cu_c2057caf_345544cuda3std3__45__cpo6cbeginE,@object
	.size		_ZN40_INTERNAL_9c9b5e99_4_k_cu_c2057caf_345544cuda3std3__45__cpo6cbeginE,(_ZN40_INTERNAL_9c9b5e99_4_k_cu_c2057caf_345544cuda3std3__48in_placeE - _ZN40_INTERNAL_9c9b5e99_4_k_cu_c2057caf_345544cuda3std3__45__cpo6cbeginE)
_ZN40_INTERNAL_9c9b5e99_4_k_cu_c2057caf_345544cuda3std3__45__cpo6cbeginE:
	.zero		1
	.type		_ZN40_INTERNAL_9c9b5e99_4_k_cu_c2057caf_345544cuda3std3__48in_placeE,@object
	.size		_ZN40_INTERNAL_9c9b5e99_4_k_cu_c2057caf_345544cuda3std3__48in_placeE,(_ZN40_INTERNAL_9c9b5e99_4_k_cu_c2057caf_345544cuda3std6ranges3__45__cpo9iter_moveE - _ZN40_INTERNAL_9c9b5e99_4_k_cu_c2057caf_345544cuda3std3__48in_placeE)
_ZN40_INTERNAL_9c9b5e99_4_k_cu_c2057caf_345544cuda3std3__48in_placeE:
	.zero		1
	.type		_ZN40_INTERNAL_9c9b5e99_4_k_cu_c2057caf_345544cuda3std6ranges3__45__cpo9iter_moveE,@object
	.size		_ZN40_INTERNAL_9c9b5e99_4_k_cu_c2057caf_345544cuda3std6ranges3__45__cpo9iter_moveE,(_ZN40_INTERNAL_9c9b5e99_4_k_cu_c2057caf_345544cuda3std3__45__cpo5beginE - _ZN40_INTERNAL_9c9b5e99_4_k_cu_c2057caf_345544cuda3std6ranges3__45__cpo9iter_moveE)
_ZN40_INTERNAL_9c9b5e99_4_k_cu_c2057caf_345544cuda3std6ranges3__45__cpo9iter_moveE:
	.zero		1
	.type		_ZN40_INTERNAL_9c9b5e99_4_k_cu_c2057caf_345544cuda3std3__45__cpo5beginE,@object
	.size		_ZN40_INTERNAL_9c9b5e99_4_k_cu_c2057caf_345544cuda3std3__45__cpo5beginE,(_ZN40_INTERNAL_9c9b5e99_4_k_cu_c2057caf_345544cuda3std3__442_GLOBAL__N__9c9b5e99_4_k_cu_c2057caf_345546ignoreE - _ZN40_INTERNAL_9c9b5e99_4_k_cu_c2057caf_345544cuda3std3__45__cpo5beginE)
_ZN40_INTERNAL_9c9b5e99_4_k_cu_c2057caf_345544cuda3std3__45__cpo5beginE:
	.zero		1
	.type		_ZN40_INTERNAL_9c9b5e99_4_k_cu_c2057caf_345544cuda3std3__442_GLOBAL__N__9c9b5e99_4_k_cu_c2057caf_345546ignoreE,@object
	.size		_ZN40_INTERNAL_9c9b5e99_4_k_cu_c2057caf_345544cuda3std3__442_GLOBAL__N__9c9b5e99_4_k_cu_c2057caf_345546ignoreE,(_ZN40_INTERNAL_9c9b5e99_4_k_cu_c2057caf_345544cute7productE - _ZN40_INTERNAL_9c9b5e99_4_k_cu_c2057caf_345544cuda3std3__442_GLOBAL__N__9c9b5e99_4_k_cu_c2057caf_345546ignoreE)
_ZN40_INTERNAL_9c9b5e99_4_k_cu_c2057caf_345544cuda3std3__442_GLOBAL__N__9c9b5e99_4_k_cu_c2057caf_345546ignoreE:
	.zero		1
	.type		_ZN40_INTERNAL_9c9b5e99_4_k_cu_c2057caf_345544cute7productE,@object
	.size		_ZN40_INTERNAL_9c9b5e99_4_k_cu_c2057caf_345544cute7productE,(_ZN40_INTERNAL_9c9b5e99_4_k_cu_c2057caf_345544cuda3std3__45__cpo3endE - _ZN40_INTERNAL_9c9b5e99_4_k_cu_c2057caf_345544cute7productE)
_ZN40_INTERNAL_9c9b5e99_4_k_cu_c2057caf_345544cute7productE:
	.zero		1
	.type		_ZN40_INTERNAL_9c9b5e99_4_k_cu_c2057caf_345544cuda3std3__45__cpo3endE,@object
	.size		_ZN40_INTERNAL_9c9b5e99_4_k_cu_c2057caf_345544cuda3std3__45__cpo3endE,(_ZN40_INTERNAL_9c9b5e99_4_k_cu_c2057caf_345544cuda3std3__419piecewise_constructE - _ZN40_INTERNAL_9c9b5e99_4_k_cu_c2057caf_345544cuda3std3__45__cpo3endE)
_ZN40_INTERNAL_9c9b5e99_4_k_cu_c2057caf_345544cuda3std3__45__cpo3endE:
	.zero		1
	.type		_ZN40_INTERNAL_9c9b5e99_4_k_cu_c2057caf_345544cuda3std3__419piecewise_constructE,@object
	.size		_ZN40_INTERNAL_9c9b5e99_4_k_cu_c2057caf_345544cuda3std3__419piecewise_constructE,(_ZN40_INTERNAL_9c9b5e99_4_k_cu_c2057caf_345544cuda3std3__45__cpo4cendE - _ZN40_INTERNAL_9c9b5e99_4_k_cu_c2057caf_345544cuda3std3__419piecewise_constructE)
_ZN40_INTERNAL_9c9b5e99_4_k_cu_c2057caf_345544cuda3std3__419piecewise_constructE:
	.zero		1
	.type		_ZN40_INTERNAL_9c9b5e99_4_k_cu_c2057caf_345544cuda3std3__45__cpo4cendE,@object
	.size		_ZN40_INTERNAL_9c9b5e99_4_k_cu_c2057caf_345544cuda3std3__45__cpo4cendE,(_ZN40_INTERNAL_9c9b5e99_4_k_cu_c2057caf_345544cuda3std6ranges3__45__cpo4swapE - _ZN40_INTERNAL_9c9b5e99_4_k_cu_c2057caf_345544cuda3std3__45__cpo4cendE)
_ZN40_INTERNAL_9c9b5e99_4_k_cu_c2057caf_345544cuda3std3__45__cpo4cendE:
	.zero		1
	.type		_ZN40_INTERNAL_9c9b5e99_4_k_cu_c2057caf_345544cuda3std6ranges3__45__cpo4swapE,@object
	.size		_ZN40_INTERNAL_9c9b5e99_4_k_cu_c2057caf_345544cuda3std6ranges3__45__cpo4swapE,(.L_10 - _ZN40_INTERNAL_9c9b5e99_4_k_cu_c2057caf_345544cuda3std6ranges3__45__cpo4swapE)
_ZN40_INTERNAL_9c9b5e99_4_k_cu_c2057caf_345544cuda3std6ranges3__45__cpo4swapE:
	.zero		1
.L_10:


//--------------------- .nv.constant0._ZN7cutlass13device_kernelINS_4gemm6kernel13GemmUniversalIN4cute5tupleIJiiiiEEENS1_10collective13CollectiveMmaINS1_46MainloopSm100TmaUmmaWarpSpecializedBlockScaledILi15ELi2ELi2ENS5_IJNS4_1CILi1EEESB_SB_EEEEENS5_IJNSA_ILi128EEENSA_ILi64EEESE_EEENS5_IJNS_12float_e2m1_tENS_13float_ue8m0_tEEEENS5_IJNS5_IJlSB_lEEENS4_6LayoutINS5_IJNS5_IJNS5_IJNSA_ILi32EEENSA_ILi4EEEEEEiEEESP_NS5_IJSB_iEEEEEENS5_IJNS5_IJNS5_IJNSA_ILi16EEESN_EEEiEEENS5_IJNS5_IJNSA_ILi0EEESB_EEENSA_ILi512EEEEEENS5_IJSV_iEEEEEEEEEEESJ_S12_NS4_8TiledMMAINS4_8MMA_AtomIJNS4_17SM100_MMA_MXF4_SSISH_SH_fSI_Li128ELi64ELi32ELNS4_4UMMA5MajorE0ELS17_0ELNS16_7ScaleInE0ELS18_0EEEEEENSL_ISC_NS5_IJSV_SV_SV_EEEEENS5_IJNS4_10UnderscoreES1D_S1D_EEEEENS5_IJNS4_13SM90_TMA_LOADES1G_EEENS5_IJNS4_14ComposedLayoutINS4_7SwizzleILi2ELi4ELi3EEENS4_18smem_ptr_flag_bitsILi4EEENSL_INS5_IJNSA_ILi8EEESE_EEENS5_IJSE_SB_EEEEEEENSL_INS5_IJNS5_IJNS5_IJSO_SB_EEENS5_IJSM_NSA_ILi2EEEEEEEEESB_NS5_IJS1T_SB_EEEEEENS5_IJNS5_IJNS5_IJST_SX_EEESW_EEESV_NS5_IJS1T_SX_EEEEEEEEEEEvNS4_8identityES1H_S23_vS24_EENS_8epilogue10collective18CollectiveEpilogueINS26_23Sm100TmaWarpSpecializedILi3ELi2ELi32ELb1ELb0EEEJSG_NS5_IJNSL_ISE_SB_EENSL_ISM_SB_EEEEENS_10bfloat16_tESK_S2E_SK_NS26_6fusion15FusionCallbacksIS2A_NS2F_17LinearCombinationIS2E_fS2E_fLNS_15FloatRoundStyleE2EEESG_S2D_JEEENS4_5SM1004TMEM4LOAD26SM100_TMEM_LOAD_32dp32b32xES1G_NS1I_IS1K_NS1L_ILi16EEENSL_INS5_IJS1N_SM_EEENS5_IJSM_SB_EEEEEEENS4_39AutoVectorizingCopyWithAssumedAlignmentILi128EEENS4_14SM90_TMA_STOREES2T_S2V_S2V_EEEvvEEEEvNT_6ParamsE --------------------------
	.section	.nv.constant0._ZN7cutlass13device_kernelINS_4gemm6kernel13GemmUniversalIN4cute5tupleIJiiiiEEENS1_10collective13CollectiveMmaINS1_46MainloopSm100TmaUmmaWarpSpecializedBlockScaledILi15ELi2ELi2ENS5_IJNS4_1CILi1EEESB_SB_EEEEENS5_IJNSA_ILi128EEENSA_ILi64EEESE_EEENS5_IJNS_12float_e2m1_tENS_13float_ue8m0_tEEEENS5_IJNS5_IJlSB_lEEENS4_6LayoutINS5_IJNS5_IJNS5_IJNSA_ILi32EEENSA_ILi4EEEEEEiEEESP_NS5_IJSB_iEEEEEENS5_IJNS5_IJNS5_IJNSA_ILi16EEESN_EEEiEEENS5_IJNS5_IJNSA_ILi0EEESB_EEENSA_ILi512EEEEEENS5_IJSV_iEEEEEEEEEEESJ_S12_NS4_8TiledMMAINS4_8MMA_AtomIJNS4_17SM100_MMA_MXF4_SSISH_SH_fSI_Li128ELi64ELi32ELNS4_4UMMA5MajorE0ELS17_0ELNS16_7ScaleInE0ELS18_0EEEEEENSL_ISC_NS5_IJSV_SV_SV_EEEEENS5_IJNS4_10UnderscoreES1D_S1D_EEEEENS5_IJNS4_13SM90_TMA_LOADES1G_EEENS5_IJNS4_14ComposedLayoutINS4_7SwizzleILi2ELi4ELi3EEENS4_18smem_ptr_flag_bitsILi4EEENSL_INS5_IJNSA_ILi8EEESE_EEENS5_IJSE_SB_EEEEEEENSL_INS5_IJNS5_IJNS5_IJSO_SB_EEENS5_IJSM_NSA_ILi2EEEEEEEEESB_NS5_IJS1T_SB_EEEEEENS5_IJNS5_IJNS5_IJST_SX_EEESW_EEESV_NS5_IJS1T_SX_EEEEEEEEEEEvNS4_8identityES1H_S23_vS24_EENS_8epilogue10collective18CollectiveEpilogueINS26_23Sm100TmaWarpSpecializedILi3ELi2ELi32ELb1ELb0EEEJSG_NS5_IJNSL_ISE_SB_EENSL_ISM_SB_EEEEENS_10bfloat16_tESK_S2E_SK_NS26_6fusion15FusionCallbacksIS2A_NS2F_17LinearCombinationIS2E_fS2E_fLNS_15FloatRoundStyleE2EEESG_S2D_JEEENS4_5SM1004TMEM4LOAD26SM100_TMEM_LOAD_32dp32b32xES1G_NS1I_IS1K_NS1L_ILi16EEENSL_INS5_IJS1N_SM_EEENS5_IJSM_SB_EEEEEEENS4_39AutoVectorizingCopyWithAssumedAlignmentILi128EEENS4_14SM90_TMA_STOREES2T_S2V_S2V_EEEvvEEEEvNT_6ParamsE,"a",@progbits
	.sectionflags	@""
	.align	4
.nv.constant0._ZN7cutlass13device_kernelINS_4gemm6kernel13GemmUniversalIN4cute5tupleIJiiiiEEENS1_10collective13CollectiveMmaINS1_46MainloopSm100TmaUmmaWarpSpecializedBlockScaledILi15ELi2ELi2ENS5_IJNS4_1CILi1EEESB_SB_EEEEENS5_IJNSA_ILi128EEENSA_ILi64EEESE_EEENS5_IJNS_12float_e2m1_tENS_13float_ue8m0_tEEEENS5_IJNS5_IJlSB_lEEENS4_6LayoutINS5_IJNS5_IJNS5_IJNSA_ILi32EEENSA_ILi4EEEEEEiEEESP_NS5_IJSB_iEEEEEENS5_IJNS5_IJNS5_IJNSA_ILi16EEESN_EEEiEEENS5_IJNS5_IJNSA_ILi0EEESB_EEENSA_ILi512EEEEEENS5_IJSV_iEEEEEEEEEEESJ_S12_NS4_8TiledMMAINS4_8MMA_AtomIJNS4_17SM100_MMA_MXF4_SSISH_SH_fSI_Li128ELi64ELi32ELNS4_4UMMA5MajorE0ELS17_0ELNS16_7ScaleInE0ELS18_0EEEEEENSL_ISC_NS5_IJSV_SV_SV_EEEEENS5_IJNS4_10UnderscoreES1D_S1D_EEEEENS5_IJNS4_13SM90_TMA_LOADES1G_EEENS5_IJNS4_14ComposedLayoutINS4_7SwizzleILi2ELi4ELi3EEENS4_18smem_ptr_flag_bitsILi4EEENSL_INS5_IJNSA_ILi8EEESE_EEENS5_IJSE_SB_EEEEEEENSL_INS5_IJNS5_IJNS5_IJSO_SB_EEENS5_IJSM_NSA_ILi2EEEEEEEEESB_NS5_IJS1T_SB_EEEEEENS5_IJNS5_IJNS5_IJST_SX_EEESW_EEESV_NS5_IJS1T_SX_EEEEEEEEEEEvNS4_8identityES1H_S23_vS24_EENS_8epilogue10collective18CollectiveEpilogueINS26_23Sm100TmaWarpSpecializedILi3ELi2ELi32ELb1ELb0EEEJSG_NS5_IJNSL_ISE_SB_EENSL_ISM_SB_EEEEENS_10bfloat16_tESK_S2E_SK_NS26_6fusion15FusionCallbacksIS2A_NS2F_17LinearCombinationIS2E_fS2E_fLNS_15FloatRoundStyleE2EEESG_S2D_JEEENS4_5SM1004TMEM4LOAD26SM100_TMEM_LOAD_32dp32b32xES1G_NS1I_IS1K_NS1L_ILi16EEENSL_INS5_IJS1N_SM_EEENS5_IJSM_SB_EEEEEEENS4_39AutoVectorizingCopyWithAssumedAlignmentILi128EEENS4_14SM90_TMA_STOREES2T_S2V_S2V_EEEvvEEEEvNT_6ParamsE:
	.zero		3968


//--------------------- SYMBOLS --------------------------

	.type		.nv.reservedSmem.offset0,@object
	.size		.nv.reservedSmem.offset0,0x4
	.type		.nv.reservedSmem.cap,@object
	.size		.nv.reservedSmem.cap,0x4
	.type		__assertfail,@function
